//
// Generated by NVIDIA NVVM Compiler
//
// Compiler Build ID: CL-36424714
// Cuda compilation tools, release 13.0, V13.0.88
// Based on NVVM 20.0.0
//

.version 9.0
.target sm_100
.address_size 64

	// .globl	_Z8kernelPPPddddPKdS1_iiiS1_S1_S1_S1_S1_S1_S1_S1_S1_
.func  (.param .b64 func_retval0) __internal_accurate_pow
(
	.param .b64 __internal_accurate_pow_param_0,
	.param .b64 __internal_accurate_pow_param_1
)
;
.extern .shared .align 16 .b8 campoVett[];

.visible .entry _Z8kernelPPPddddPKdS1_iiiS1_S1_S1_S1_S1_S1_S1_S1_S1_(
	.param .u64 .ptr .align 1 _Z8kernelPPPddddPKdS1_iiiS1_S1_S1_S1_S1_S1_S1_S1_S1__param_0,
	.param .f64 _Z8kernelPPPddddPKdS1_iiiS1_S1_S1_S1_S1_S1_S1_S1_S1__param_1,
	.param .f64 _Z8kernelPPPddddPKdS1_iiiS1_S1_S1_S1_S1_S1_S1_S1_S1__param_2,
	.param .f64 _Z8kernelPPPddddPKdS1_iiiS1_S1_S1_S1_S1_S1_S1_S1_S1__param_3,
	.param .u64 .ptr .align 1 _Z8kernelPPPddddPKdS1_iiiS1_S1_S1_S1_S1_S1_S1_S1_S1__param_4,
	.param .u64 .ptr .align 1 _Z8kernelPPPddddPKdS1_iiiS1_S1_S1_S1_S1_S1_S1_S1_S1__param_5,
	.param .u32 _Z8kernelPPPddddPKdS1_iiiS1_S1_S1_S1_S1_S1_S1_S1_S1__param_6,
	.param .u32 _Z8kernelPPPddddPKdS1_iiiS1_S1_S1_S1_S1_S1_S1_S1_S1__param_7,
	.param .u32 _Z8kernelPPPddddPKdS1_iiiS1_S1_S1_S1_S1_S1_S1_S1_S1__param_8,
	.param .u64 .ptr .align 1 _Z8kernelPPPddddPKdS1_iiiS1_S1_S1_S1_S1_S1_S1_S1_S1__param_9,
	.param .u64 .ptr .align 1 _Z8kernelPPPddddPKdS1_iiiS1_S1_S1_S1_S1_S1_S1_S1_S1__param_10,
	.param .u64 .ptr .align 1 _Z8kernelPPPddddPKdS1_iiiS1_S1_S1_S1_S1_S1_S1_S1_S1__param_11,
	.param .u64 .ptr .align 1 _Z8kernelPPPddddPKdS1_iiiS1_S1_S1_S1_S1_S1_S1_S1_S1__param_12,
	.param .u64 .ptr .align 1 _Z8kernelPPPddddPKdS1_iiiS1_S1_S1_S1_S1_S1_S1_S1_S1__param_13,
	.param .u64 .ptr .align 1 _Z8kernelPPPddddPKdS1_iiiS1_S1_S1_S1_S1_S1_S1_S1_S1__param_14,
	.param .u64 .ptr .align 1 _Z8kernelPPPddddPKdS1_iiiS1_S1_S1_S1_S1_S1_S1_S1_S1__param_15,
	.param .u64 .ptr .align 1 _Z8kernelPPPddddPKdS1_iiiS1_S1_S1_S1_S1_S1_S1_S1_S1__param_16,
	.param .u64 .ptr .align 1 _Z8kernelPPPddddPKdS1_iiiS1_S1_S1_S1_S1_S1_S1_S1_S1__param_17
)
{
	.reg .pred 	%p<59>;
	.reg .b32 	%r<119>;
	.reg .b32 	%f<22>;
	.reg .b64 	%rd<97>;
	.reg .b64 	%fd<360>;

	ld.param.f64 	%fd107, [_Z8kernelPPPddddPKdS1_iiiS1_S1_S1_S1_S1_S1_S1_S1_S1__param_1];
	ld.param.u64 	%rd29, [_Z8kernelPPPddddPKdS1_iiiS1_S1_S1_S1_S1_S1_S1_S1_S1__param_4];
	ld.param.u64 	%rd30, [_Z8kernelPPPddddPKdS1_iiiS1_S1_S1_S1_S1_S1_S1_S1_S1__param_5];
	ld.param.u32 	%r27, [_Z8kernelPPPddddPKdS1_iiiS1_S1_S1_S1_S1_S1_S1_S1_S1__param_6];
	ld.param.u64 	%rd21, [_Z8kernelPPPddddPKdS1_iiiS1_S1_S1_S1_S1_S1_S1_S1_S1__param_10];
	ld.param.u64 	%rd22, [_Z8kernelPPPddddPKdS1_iiiS1_S1_S1_S1_S1_S1_S1_S1_S1__param_11];
	ld.param.u64 	%rd23, [_Z8kernelPPPddddPKdS1_iiiS1_S1_S1_S1_S1_S1_S1_S1_S1__param_12];
	cvta.to.global.u64 	%rd31, %rd30;
	cvta.to.global.u64 	%rd32, %rd29;
	mov.u32 	%r30, %ctaid.x;
	mul.lo.s32 	%r31, %r30, 3;
	mul.wide.u32 	%rd33, %r31, 8;
	add.s64 	%rd34, %rd32, %rd33;
	ld.global.f64 	%fd1, [%rd34];
	add.s32 	%r32, %r31, 1;
	mul.wide.u32 	%rd35, %r32, 8;
	add.s64 	%rd36, %rd32, %rd35;
	ld.global.f64 	%fd2, [%rd36];
	add.s32 	%r33, %r31, 2;
	mul.wide.u32 	%rd37, %r33, 8;
	add.s64 	%rd38, %rd32, %rd37;
	ld.global.f64 	%fd3, [%rd38];
	mov.u32 	%r34, %tid.x;
	mul.wide.u32 	%rd39, %r34, 8;
	add.s64 	%rd40, %rd31, %rd39;
	ld.global.f64 	%fd4, [%rd40];
	mov.u32 	%r35, campoVett;
	mad.lo.s32 	%r36, %r34, 24, %r35;
	mov.b64 	%rd41, 0;
	st.shared.u64 	[%r36], %rd41;
	st.shared.u64 	[%r36+8], %rd41;
	st.shared.u64 	[%r36+16], %rd41;
	setp.eq.s32 	%p3, %r27, 0;
	@%p3 bra 	$L__BB0_23;
	ld.param.f64 	%fd310, [_Z8kernelPPPddddPKdS1_iiiS1_S1_S1_S1_S1_S1_S1_S1_S1__param_2];
	mov.f64 	%fd111, 0d4008000000000000;
	{
	.reg .b32 %temp; 
	mov.b64 	{%temp, %r1}, %fd111;
	}
	and.b32  	%r2, %r1, 2146435072;
	setp.eq.s32 	%p4, %r2, 1073741824;
	and.b32  	%r38, %r1, 2147483647;
	setp.ne.s32 	%p5, %r38, 1071644672;
	and.pred  	%p1, %p4, %p5;
	mul.f64 	%fd5, %fd107, %fd107;
	rcp.rn.f64 	%fd6, %fd5;
	mul.f64 	%fd7, %fd310, %fd310;
	rcp.rn.f64 	%fd8, %fd7;
	mov.f64 	%fd112, 0d4014000000000000;
	{
	.reg .b32 %temp; 
	mov.b64 	{%temp, %r3}, %fd112;
	}
	and.b32  	%r4, %r3, 2146435072;
	mul.f64 	%fd113, %fd5, %fd4;
	mul.f64 	%fd9, %fd4, %fd113;
	mul.f64 	%fd114, %fd7, %fd4;
	mul.f64 	%fd10, %fd4, %fd114;
	mov.f64 	%fd115, 0d4024000000000000;
	{
	.reg .b32 %temp; 
	mov.b64 	{%temp, %r39}, %fd115;
	}
	mov.f64 	%fd116, 0dC02C000000000000;
	{
	.reg .b32 %temp; 
	mov.b64 	{%temp, %r40}, %fd116;
	}
	and.b32  	%r42, %r40, 2146435072;
	setp.eq.s32 	%p6, %r42, 1074790400;
	setp.lt.s32 	%p7, %r39, 0;
	and.pred  	%p2, %p7, %p6;
	cvta.to.global.u64 	%rd1, %rd21;
	cvta.to.global.u64 	%rd2, %rd22;
	cvta.to.global.u64 	%rd3, %rd23;
	mov.b32 	%r114, 0;
	mov.f64 	%fd357, 0d0000000000000000;
	mov.f64 	%fd358, %fd357;
	mov.f64 	%fd359, %fd357;
$L__BB0_2:
	ld.param.u64 	%rd94, [_Z8kernelPPPddddPKdS1_iiiS1_S1_S1_S1_S1_S1_S1_S1_S1__param_16];
	ld.param.u64 	%rd93, [_Z8kernelPPPddddPKdS1_iiiS1_S1_S1_S1_S1_S1_S1_S1_S1__param_15];
	mul.lo.s32 	%r43, %r114, 3;
	cvta.to.global.u64 	%rd42, %rd93;
	mul.wide.u32 	%rd43, %r43, 8;
	add.s64 	%rd44, %rd42, %rd43;
	ld.global.f64 	%fd117, [%rd44];
	sub.f64 	%fd118, %fd1, %fd117;
	add.s32 	%r6, %r43, 1;
	mul.wide.u32 	%rd45, %r6, 8;
	add.s64 	%rd46, %rd42, %rd45;
	ld.global.f64 	%fd119, [%rd46];
	sub.f64 	%fd120, %fd2, %fd119;
	add.s32 	%r7, %r43, 2;
	mul.wide.u32 	%rd47, %r7, 8;
	add.s64 	%rd48, %rd42, %rd47;
	ld.global.f64 	%fd121, [%rd48];
	sub.f64 	%fd122, %fd3, %fd121;
	mul.f64 	%fd123, %fd120, %fd120;
	fma.rn.f64 	%fd124, %fd118, %fd118, %fd123;
	fma.rn.f64 	%fd125, %fd122, %fd122, %fd124;
	sqrt.rn.f64 	%fd126, %fd125;
	cvta.to.global.u64 	%rd49, %rd94;
	mul.wide.u32 	%rd50, %r114, 8;
	add.s64 	%rd51, %rd49, %rd50;
	ld.global.f64 	%fd127, [%rd51];
	sub.f64 	%fd128, %fd126, %fd127;
	mul.f64 	%fd129, %fd107, %fd4;
	setp.lt.f64 	%p8, %fd129, %fd128;
	mov.f64 	%fd334, 0d0000000000000000;
	mov.f64 	%fd335, 0d0000000000000000;
	mov.f64 	%fd336, 0d0000000000000000;
	mov.f64 	%fd337, 0d0000000000000000;
	mov.f64 	%fd338, 0d0000000000000000;
	mov.f64 	%fd339, 0d0000000000000000;
	mov.f64 	%fd340, 0d0000000000000000;
	mov.f64 	%fd341, 0d0000000000000000;
	mov.f64 	%fd342, 0d0000000000000000;
	@%p8 bra 	$L__BB0_22;
	ld.param.u64 	%rd92, [_Z8kernelPPPddddPKdS1_iiiS1_S1_S1_S1_S1_S1_S1_S1_S1__param_14];
	ld.param.u64 	%rd91, [_Z8kernelPPPddddPKdS1_iiiS1_S1_S1_S1_S1_S1_S1_S1_S1__param_13];
	ld.param.u32 	%r110, [_Z8kernelPPPddddPKdS1_iiiS1_S1_S1_S1_S1_S1_S1_S1_S1__param_7];
	setp.eq.s32 	%p9, %r110, 0;
	mul.lo.s32 	%r8, %r114, 9;
	add.s32 	%r44, %r8, 6;
	cvta.to.global.u64 	%rd4, %rd91;
	mul.wide.u32 	%rd52, %r44, 8;
	add.s64 	%rd5, %rd4, %rd52;
	mul.lo.s32 	%r45, %r114, 6;
	add.s32 	%r46, %r6, %r45;
	mul.wide.u32 	%rd53, %r46, 8;
	add.s64 	%rd6, %rd4, %rd53;
	add.s32 	%r47, %r46, 3;
	mul.wide.u32 	%rd54, %r47, 8;
	add.s64 	%rd7, %rd4, %rd54;
	add.s32 	%r48, %r46, 6;
	mul.wide.u32 	%rd55, %r48, 8;
	add.s64 	%rd8, %rd4, %rd55;
	add.s32 	%r49, %r7, %r45;
	mul.wide.u32 	%rd56, %r49, 8;
	add.s64 	%rd9, %rd4, %rd56;
	add.s32 	%r50, %r49, 3;
	mul.wide.u32 	%rd57, %r50, 8;
	add.s64 	%rd10, %rd4, %rd57;
	add.s32 	%r51, %r49, 6;
	mul.wide.u32 	%rd58, %r51, 8;
	add.s64 	%rd11, %rd4, %rd58;
	cvta.to.global.u64 	%rd59, %rd92;
	mul.wide.u32 	%rd60, %r114, 8;
	add.s64 	%rd12, %rd59, %rd60;
	@%p9 bra 	$L__BB0_19;
	ld.param.u32 	%r112, [_Z8kernelPPPddddPKdS1_iiiS1_S1_S1_S1_S1_S1_S1_S1_S1__param_8];
	mul.wide.u32 	%rd61, %r8, 8;
	add.s64 	%rd13, %rd4, %rd61;
	add.s32 	%r52, %r8, 3;
	mul.wide.u32 	%rd62, %r52, 8;
	add.s64 	%rd14, %rd4, %rd62;
	setp.eq.s32 	%p10, %r112, 0;
	@%p10 bra 	$L__BB0_19;
	ld.global.f64 	%fd14, [%rd13];
	ld.global.f64 	%fd15, [%rd14];
	ld.global.f64 	%fd16, [%rd5];
	ld.global.f64 	%fd17, [%rd6];
	ld.global.f64 	%fd18, [%rd7];
	ld.global.f64 	%fd19, [%rd8];
	ld.global.f64 	%fd20, [%rd9];
	ld.global.f64 	%fd21, [%rd10];
	ld.global.f64 	%fd22, [%rd11];
	ld.global.f64 	%fd23, [%rd12];
	mov.b32 	%r115, 0;
	mov.f64 	%fd334, 0d0000000000000000;
	mov.f64 	%fd335, %fd334;
	mov.f64 	%fd336, %fd334;
	mov.f64 	%fd337, %fd334;
	mov.f64 	%fd338, %fd334;
	mov.f64 	%fd339, %fd334;
	mov.f64 	%fd340, %fd334;
	mov.f64 	%fd341, %fd334;
	mov.f64 	%fd342, %fd334;
$L__BB0_6:
	ld.param.u64 	%rd90, [_Z8kernelPPPddddPKdS1_iiiS1_S1_S1_S1_S1_S1_S1_S1_S1__param_9];
	ld.param.u32 	%r113, [_Z8kernelPPPddddPKdS1_iiiS1_S1_S1_S1_S1_S1_S1_S1_S1__param_8];
	neg.s32 	%r117, %r113;
	cvta.to.global.u64 	%rd96, %rd90;
	mul.lo.s32 	%r116, %r115, %r113;
$L__BB0_7:
	setp.lt.s32 	%p11, %r1, 0;
	setp.eq.s32 	%p12, %r2, 1073741824;
	mul.wide.u32 	%rd63, %r116, 8;
	add.s64 	%rd64, %rd1, %rd63;
	ld.global.f64 	%fd133, [%rd64];
	add.s64 	%rd65, %rd2, %rd63;
	ld.global.f64 	%fd134, [%rd65];
	add.s64 	%rd66, %rd3, %rd63;
	ld.global.f64 	%fd135, [%rd66];
	mul.f64 	%fd136, %fd134, %fd17;
	fma.rn.f64 	%fd137, %fd133, %fd14, %fd136;
	fma.rn.f64 	%fd138, %fd135, %fd20, %fd137;
	mul.f64 	%fd139, %fd134, %fd18;
	fma.rn.f64 	%fd140, %fd133, %fd15, %fd139;
	fma.rn.f64 	%fd141, %fd135, %fd21, %fd140;
	mul.f64 	%fd142, %fd134, %fd19;
	fma.rn.f64 	%fd143, %fd133, %fd16, %fd142;
	fma.rn.f64 	%fd144, %fd135, %fd22, %fd143;
	ld.global.f64 	%fd42, [%rd96];
	sub.f64 	%fd43, %fd138, %fd1;
	sub.f64 	%fd44, %fd141, %fd2;
	sub.f64 	%fd45, %fd144, %fd3;
	mul.f64 	%fd46, %fd43, %fd43;
	mul.f64 	%fd47, %fd44, %fd44;
	add.f64 	%fd145, %fd46, %fd47;
	mul.f64 	%fd48, %fd45, %fd45;
	add.f64 	%fd49, %fd145, %fd48;
	sqrt.rn.f64 	%fd50, %fd49;
	{
	.reg .b32 %temp; 
	mov.b64 	{%temp, %r14}, %fd50;
	}
	abs.f64 	%fd51, %fd50;
	{ // callseq 0, 0
	.param .b64 param0;
	st.param.f64 	[param0], %fd51;
	.param .b64 param1;
	st.param.f64 	[param1], 0d4008000000000000;
	.param .b64 retval0;
	call.uni (retval0), 
	__internal_accurate_pow, 
	(
	param0, 
	param1
	);
	ld.param.f64 	%fd146, [retval0];
	} // callseq 0
	setp.lt.s32 	%p14, %r14, 0;
	neg.f64 	%fd148, %fd146;
	selp.f64 	%fd149, %fd148, %fd146, %p12;
	selp.f64 	%fd150, %fd149, %fd146, %p14;
	setp.eq.f64 	%p15, %fd49, 0d0000000000000000;
	selp.b32 	%r54, %r14, 0, %p12;
	or.b32  	%r55, %r54, 2146435072;
	selp.b32 	%r56, %r55, %r54, %p11;
	mov.b32 	%r57, 0;
	mov.b64 	%fd151, {%r57, %r56};
	selp.f64 	%fd343, %fd151, %fd150, %p15;
	add.f64 	%fd152, %fd50, 0d4008000000000000;
	{
	.reg .b32 %temp; 
	mov.b64 	{%temp, %r58}, %fd152;
	}
	and.b32  	%r59, %r58, 2146435072;
	setp.ne.s32 	%p16, %r59, 2146435072;
	@%p16 bra 	$L__BB0_12;
	setp.ge.f64 	%p17, %fd49, 0d0000000000000000;
	@%p17 bra 	$L__BB0_10;
	mov.f64 	%fd153, 0d4008000000000000;
	add.rn.f64 	%fd343, %fd50, %fd153;
	bra.uni 	$L__BB0_12;
$L__BB0_10:
	setp.neu.f64 	%p18, %fd51, 0d7FF0000000000000;
	@%p18 bra 	$L__BB0_12;
	selp.b32 	%r60, 0, 2146435072, %p11;
	or.b32  	%r61, %r60, -2147483648;
	selp.b32 	%r62, %r61, %r60, %p1;
	selp.b32 	%r63, %r62, %r60, %p14;
	mov.b32 	%r64, 0;
	mov.b64 	%fd343, {%r64, %r63};
$L__BB0_12:
	ld.param.f64 	%fd311, [_Z8kernelPPPddddPKdS1_iiiS1_S1_S1_S1_S1_S1_S1_S1_S1__param_2];
	setp.eq.f64 	%p21, %fd49, 0d0000000000000000;
	setp.lt.s32 	%p22, %r14, 0;
	setp.lt.s32 	%p23, %r3, 0;
	setp.eq.s32 	%p24, %r4, 1074790400;
	setp.eq.f64 	%p26, %fd50, 0d3FF0000000000000;
	selp.f64 	%fd56, 0d3FF0000000000000, %fd343, %p26;
	div.rn.f64 	%fd154, %fd46, %fd56;
	mul.f64 	%fd155, %fd6, %fd154;
	div.rn.f64 	%fd156, %fd50, %fd107;
	setp.gt.f64 	%p27, %fd4, %fd156;
	selp.f64 	%fd57, 0d3FF0000000000000, 0d0000000000000000, %p27;
	rcp.rn.f64 	%fd58, %fd50;
	sub.f64 	%fd157, %fd58, %fd154;
	mul.f64 	%fd158, %fd8, %fd157;
	div.rn.f64 	%fd159, %fd50, %fd311;
	setp.gt.f64 	%p28, %fd4, %fd159;
	selp.f64 	%fd59, 0d3FF0000000000000, 0d0000000000000000, %p28;
	mul.f64 	%fd160, %fd158, %fd59;
	fma.rn.f64 	%fd60, %fd155, %fd57, %fd160;
	{ // callseq 1, 0
	.param .b64 param0;
	st.param.f64 	[param0], %fd51;
	.param .b64 param1;
	st.param.f64 	[param1], 0d4014000000000000;
	.param .b64 retval0;
	call.uni (retval0), 
	__internal_accurate_pow, 
	(
	param0, 
	param1
	);
	ld.param.f64 	%fd161, [retval0];
	} // callseq 1
	neg.f64 	%fd163, %fd161;
	selp.f64 	%fd164, %fd163, %fd161, %p24;
	selp.f64 	%fd165, %fd164, %fd161, %p22;
	selp.b32 	%r65, %r14, 0, %p24;
	or.b32  	%r66, %r65, 2146435072;
	selp.b32 	%r67, %r66, %r65, %p23;
	mov.b32 	%r68, 0;
	mov.b64 	%fd166, {%r68, %r67};
	selp.f64 	%fd344, %fd166, %fd165, %p21;
	add.f64 	%fd167, %fd50, 0d4014000000000000;
	{
	.reg .b32 %temp; 
	mov.b64 	{%temp, %r69}, %fd167;
	}
	and.b32  	%r70, %r69, 2146435072;
	setp.ne.s32 	%p29, %r70, 2146435072;
	@%p29 bra 	$L__BB0_17;
	setp.ge.f64 	%p30, %fd49, 0d0000000000000000;
	@%p30 bra 	$L__BB0_15;
	mov.f64 	%fd168, 0d4014000000000000;
	add.rn.f64 	%fd344, %fd50, %fd168;
	bra.uni 	$L__BB0_17;
$L__BB0_15:
	setp.neu.f64 	%p31, %fd51, 0d7FF0000000000000;
	@%p31 bra 	$L__BB0_17;
	setp.lt.s32 	%p32, %r14, 0;
	setp.eq.s32 	%p33, %r4, 1074790400;
	and.b32  	%r72, %r3, 2147483647;
	setp.ne.s32 	%p34, %r72, 1071644672;
	setp.lt.s32 	%p35, %r3, 0;
	selp.b32 	%r73, 0, 2146435072, %p35;
	or.b32  	%r74, %r73, -2147483648;
	selp.b32 	%r75, %r74, %r73, %p34;
	selp.b32 	%r76, %r75, %r73, %p33;
	selp.b32 	%r77, %r76, %r73, %p32;
	mov.b32 	%r78, 0;
	mov.b64 	%fd344, {%r78, %r77};
$L__BB0_17:
	rcp.rn.f64 	%fd169, %fd56;
	mul.f64 	%fd170, %fd23, %fd42;
	selp.f64 	%fd171, 0d3FF0000000000000, %fd344, %p26;
	div.rn.f64 	%fd172, %fd46, %fd171;
	fma.rn.f64 	%fd173, %fd172, 0dC008000000000000, %fd169;
	mul.f64 	%fd174, %fd173, 0d3FE0000000000000;
	mul.f64 	%fd175, %fd50, %fd50;
	sub.f64 	%fd176, %fd9, %fd175;
	div.rn.f64 	%fd177, %fd176, %fd5;
	mul.f64 	%fd178, %fd177, %fd57;
	sub.f64 	%fd179, %fd10, %fd175;
	div.rn.f64 	%fd180, %fd179, %fd7;
	mul.f64 	%fd181, %fd180, %fd59;
	sub.f64 	%fd182, %fd178, %fd181;
	mul.f64 	%fd183, %fd182, %fd174;
	sub.f64 	%fd184, %fd60, %fd183;
	mul.f64 	%fd185, %fd43, %fd44;
	div.rn.f64 	%fd186, %fd185, %fd56;
	mul.f64 	%fd187, %fd6, %fd186;
	mul.f64 	%fd188, %fd187, %fd57;
	div.rn.f64 	%fd189, %fd185, %fd171;
	mul.f64 	%fd190, %fd189, 0d4008000000000000;
	mul.f64 	%fd191, %fd190, 0d3FE0000000000000;
	mul.f64 	%fd192, %fd43, %fd45;
	div.rn.f64 	%fd193, %fd192, %fd56;
	mul.f64 	%fd194, %fd6, %fd193;
	mul.f64 	%fd195, %fd194, %fd57;
	div.rn.f64 	%fd196, %fd192, %fd171;
	mul.f64 	%fd197, %fd196, 0d4008000000000000;
	mul.f64 	%fd198, %fd197, 0d3FE0000000000000;
	mul.f64 	%fd199, %fd8, %fd186;
	mul.f64 	%fd200, %fd199, %fd59;
	sub.f64 	%fd201, %fd188, %fd200;
	fma.rn.f64 	%fd202, %fd182, %fd191, %fd201;
	div.rn.f64 	%fd203, %fd47, %fd56;
	mul.f64 	%fd204, %fd6, %fd203;
	sub.f64 	%fd205, %fd58, %fd203;
	mul.f64 	%fd206, %fd8, %fd205;
	mul.f64 	%fd207, %fd206, %fd59;
	fma.rn.f64 	%fd208, %fd204, %fd57, %fd207;
	div.rn.f64 	%fd209, %fd47, %fd171;
	fma.rn.f64 	%fd210, %fd209, 0dC008000000000000, %fd169;
	mul.f64 	%fd211, %fd210, 0d3FE0000000000000;
	mul.f64 	%fd212, %fd182, %fd211;
	sub.f64 	%fd213, %fd208, %fd212;
	mul.f64 	%fd214, %fd44, %fd45;
	div.rn.f64 	%fd215, %fd214, %fd56;
	mul.f64 	%fd216, %fd6, %fd215;
	mul.f64 	%fd217, %fd216, %fd57;
	div.rn.f64 	%fd218, %fd214, %fd171;
	mul.f64 	%fd219, %fd218, 0d4008000000000000;
	mul.f64 	%fd220, %fd219, 0d3FE0000000000000;
	mul.f64 	%fd221, %fd8, %fd193;
	mul.f64 	%fd222, %fd221, %fd59;
	sub.f64 	%fd223, %fd195, %fd222;
	fma.rn.f64 	%fd224, %fd182, %fd198, %fd223;
	mul.f64 	%fd225, %fd8, %fd215;
	mul.f64 	%fd226, %fd225, %fd59;
	sub.f64 	%fd227, %fd217, %fd226;
	fma.rn.f64 	%fd228, %fd182, %fd220, %fd227;
	div.rn.f64 	%fd229, %fd48, %fd56;
	mul.f64 	%fd230, %fd6, %fd229;
	sub.f64 	%fd231, %fd58, %fd229;
	mul.f64 	%fd232, %fd8, %fd231;
	mul.f64 	%fd233, %fd232, %fd59;
	fma.rn.f64 	%fd234, %fd230, %fd57, %fd233;
	div.rn.f64 	%fd235, %fd48, %fd171;
	fma.rn.f64 	%fd236, %fd235, 0dC008000000000000, %fd169;
	mul.f64 	%fd237, %fd236, 0d3FE0000000000000;
	mul.f64 	%fd238, %fd182, %fd237;
	sub.f64 	%fd239, %fd234, %fd238;
	fma.rn.f64 	%fd334, %fd170, %fd184, %fd334;
	fma.rn.f64 	%fd335, %fd170, %fd202, %fd335;
	fma.rn.f64 	%fd336, %fd170, %fd224, %fd336;
	fma.rn.f64 	%fd337, %fd170, %fd202, %fd337;
	fma.rn.f64 	%fd338, %fd170, %fd213, %fd338;
	fma.rn.f64 	%fd339, %fd170, %fd228, %fd339;
	fma.rn.f64 	%fd340, %fd170, %fd224, %fd340;
	fma.rn.f64 	%fd341, %fd170, %fd228, %fd341;
	fma.rn.f64 	%fd342, %fd170, %fd239, %fd342;
	add.s32 	%r117, %r117, 1;
	setp.ne.s32 	%p37, %r117, 0;
	add.s64 	%rd96, %rd96, 8;
	add.s32 	%r116, %r116, 1;
	@%p37 bra 	$L__BB0_7;
	ld.param.u32 	%r111, [_Z8kernelPPPddddPKdS1_iiiS1_S1_S1_S1_S1_S1_S1_S1_S1__param_7];
	add.s32 	%r115, %r115, 1;
	setp.ne.s32 	%p38, %r115, %r111;
	@%p38 bra 	$L__BB0_6;
$L__BB0_19:
	ld.param.u64 	%rd95, [_Z8kernelPPPddddPKdS1_iiiS1_S1_S1_S1_S1_S1_S1_S1_S1__param_17];
	ld.param.f64 	%fd312, [_Z8kernelPPPddddPKdS1_iiiS1_S1_S1_S1_S1_S1_S1_S1_S1__param_3];
	mov.u32 	%r18, %tid.x;
	setp.eq.s32 	%p39, %r18, 0;
	div.rn.f64 	%fd83, %fd334, %fd312;
	div.rn.f64 	%fd84, %fd335, %fd312;
	div.rn.f64 	%fd85, %fd336, %fd312;
	div.rn.f64 	%fd86, %fd337, %fd312;
	div.rn.f64 	%fd87, %fd338, %fd312;
	div.rn.f64 	%fd88, %fd339, %fd312;
	div.rn.f64 	%fd89, %fd340, %fd312;
	div.rn.f64 	%fd90, %fd341, %fd312;
	div.rn.f64 	%fd91, %fd342, %fd312;
	mov.u32 	%r19, %ntid.x;
	mul.lo.s32 	%r79, %r114, %r19;
	mad.lo.s32 	%r20, %r79, 3, %r18;
	cvta.to.global.u64 	%rd18, %rd95;
	mul.wide.u32 	%rd67, %r20, 8;
	add.s64 	%rd68, %rd18, %rd67;
	ld.global.f64 	%fd92, [%rd68];
	add.s32 	%r80, %r20, %r19;
	mul.wide.u32 	%rd69, %r80, 8;
	add.s64 	%rd70, %rd18, %rd69;
	ld.global.f64 	%fd93, [%rd70];
	add.s32 	%r81, %r80, %r19;
	mul.wide.u32 	%rd71, %r81, 8;
	add.s64 	%rd72, %rd18, %rd71;
	ld.global.f64 	%fd94, [%rd72];
	mov.f64 	%fd354, 0d0000000000000000;
	mov.f64 	%fd355, %fd354;
	mov.f64 	%fd356, %fd354;
	@%p39 bra 	$L__BB0_21;
	add.s32 	%r82, %r20, -1;
	mul.wide.u32 	%rd73, %r82, 8;
	add.s64 	%rd74, %rd18, %rd73;
	ld.global.f64 	%fd354, [%rd74];
	add.s32 	%r83, %r82, %r19;
	mul.wide.u32 	%rd75, %r83, 8;
	add.s64 	%rd76, %rd18, %rd75;
	ld.global.f64 	%fd355, [%rd76];
	add.s32 	%r84, %r83, %r19;
	mul.wide.u32 	%rd77, %r84, 8;
	add.s64 	%rd78, %rd18, %rd77;
	ld.global.f64 	%fd356, [%rd78];
$L__BB0_21:
	{ // callseq 2, 0
	.param .b64 param0;
	st.param.f64 	[param0], 0d4024000000000000;
	.param .b64 param1;
	st.param.f64 	[param1], 0dC02C000000000000;
	.param .b64 retval0;
	call.uni (retval0), 
	__internal_accurate_pow, 
	(
	param0, 
	param1
	);
	ld.param.f64 	%fd241, [retval0];
	} // callseq 2
	neg.f64 	%fd243, %fd241;
	selp.f64 	%fd244, %fd243, %fd241, %p2;
	sub.f64 	%fd245, %fd92, %fd354;
	sub.f64 	%fd246, %fd93, %fd355;
	sub.f64 	%fd247, %fd94, %fd356;
	abs.f64 	%fd248, %fd83;
	setp.lt.f64 	%p40, %fd248, %fd244;
	selp.f64 	%fd249, 0d0000000000000000, %fd83, %p40;
	abs.f64 	%fd250, %fd84;
	setp.lt.f64 	%p41, %fd250, %fd244;
	selp.f64 	%fd251, 0d0000000000000000, %fd84, %p41;
	mul.f64 	%fd252, %fd251, %fd246;
	fma.rn.f64 	%fd253, %fd249, %fd245, %fd252;
	abs.f64 	%fd254, %fd85;
	setp.lt.f64 	%p42, %fd254, %fd244;
	selp.f64 	%fd255, 0d0000000000000000, %fd85, %p42;
	fma.rn.f64 	%fd256, %fd255, %fd247, %fd253;
	add.f64 	%fd359, %fd359, %fd256;
	mov.u32 	%r85, campoVett;
	mad.lo.s32 	%r86, %r18, 24, %r85;
	st.shared.f64 	[%r86], %fd359;
	abs.f64 	%fd257, %fd86;
	setp.lt.f64 	%p43, %fd257, %fd244;
	selp.f64 	%fd258, 0d0000000000000000, %fd86, %p43;
	abs.f64 	%fd259, %fd87;
	setp.lt.f64 	%p44, %fd259, %fd244;
	selp.f64 	%fd260, 0d0000000000000000, %fd87, %p44;
	mul.f64 	%fd261, %fd260, %fd246;
	fma.rn.f64 	%fd262, %fd258, %fd245, %fd261;
	abs.f64 	%fd263, %fd88;
	setp.lt.f64 	%p45, %fd263, %fd244;
	selp.f64 	%fd264, 0d0000000000000000, %fd88, %p45;
	fma.rn.f64 	%fd265, %fd264, %fd247, %fd262;
	add.f64 	%fd358, %fd358, %fd265;
	st.shared.f64 	[%r86+8], %fd358;
	abs.f64 	%fd266, %fd89;
	setp.lt.f64 	%p46, %fd266, %fd244;
	selp.f64 	%fd267, 0d0000000000000000, %fd89, %p46;
	abs.f64 	%fd268, %fd90;
	setp.lt.f64 	%p47, %fd268, %fd244;
	selp.f64 	%fd269, 0d0000000000000000, %fd90, %p47;
	mul.f64 	%fd270, %fd269, %fd246;
	fma.rn.f64 	%fd271, %fd267, %fd245, %fd270;
	abs.f64 	%fd272, %fd91;
	setp.lt.f64 	%p48, %fd272, %fd244;
	selp.f64 	%fd273, 0d0000000000000000, %fd91, %p48;
	fma.rn.f64 	%fd274, %fd273, %fd247, %fd271;
	add.f64 	%fd357, %fd357, %fd274;
	st.shared.f64 	[%r86+16], %fd357;
$L__BB0_22:
	ld.param.u32 	%r109, [_Z8kernelPPPddddPKdS1_iiiS1_S1_S1_S1_S1_S1_S1_S1_S1__param_6];
	shl.b32 	%r87, %r114, 1;
	mul.lo.s32 	%r88, %r114, 3;
	sub.s32 	%r89, %r88, %r87;
	add.s32 	%r114, %r89, 1;
	setp.ne.s32 	%p49, %r114, %r109;
	@%p49 bra 	$L__BB0_2;
$L__BB0_23:
	mov.u32 	%r22, %tid.x;
	mov.u32 	%r90, campoVett;
	mad.lo.s32 	%r23, %r22, 24, %r90;
	bar.sync 	0;
	mov.u32 	%r91, %ntid.x;
	cvt.rn.f32.u32 	%f1, %r91;
	mov.b32 	%r92, %f1;
	add.s32 	%r93, %r92, -1060439283;
	and.b32  	%r94, %r93, -8388608;
	sub.s32 	%r95, %r92, %r94;
	mov.b32 	%f2, %r95;
	cvt.rn.f32.s32 	%f3, %r94;
	fma.rn.f32 	%f4, %f3, 0f34000000, 0f00000000;
	add.f32 	%f5, %f2, 0fBF800000;
	fma.rn.f32 	%f6, %f5, 0f3DC6B27F, 0fBE2C7F30;
	fma.rn.f32 	%f7, %f6, %f5, 0f3E2FCF2A;
	fma.rn.f32 	%f8, %f7, %f5, 0fBE374E43;
	fma.rn.f32 	%f9, %f8, %f5, 0f3E520BF4;
	fma.rn.f32 	%f10, %f9, %f5, 0fBE763C8B;
	fma.rn.f32 	%f11, %f10, %f5, 0f3E93BF99;
	fma.rn.f32 	%f12, %f11, %f5, 0fBEB8AA49;
	fma.rn.f32 	%f13, %f12, %f5, 0f3EF6384A;
	fma.rn.f32 	%f14, %f13, %f5, 0fBF38AA3B;
	mul.f32 	%f15, %f5, %f14;
	mul.f32 	%f16, %f5, %f15;
	fma.rn.f32 	%f17, %f5, 0f3FB8AA3B, %f16;
	add.f32 	%f18, %f4, %f17;
	setp.gt.u32 	%p50, %r92, 2139095039;
	fma.rn.f32 	%f19, %f1, 0f7F800000, 0f7F800000;
	selp.f32 	%f20, %f19, %f18, %p50;
	cvt.rmi.f32.f32 	%f21, %f20;
	cvt.rzi.s32.f32 	%r96, %f21;
	cvt.rn.f64.s32 	%fd275, %r96;
	mov.f64 	%fd276, 0d4000000000000000;
	{
	.reg .b32 %temp; 
	mov.b64 	{%temp, %r97}, %fd276;
	}
	{
	.reg .b32 %temp; 
	mov.b64 	{%temp, %r98}, %fd275;
	}
	shr.u32 	%r99, %r98, 20;
	and.b32  	%r100, %r99, 2047;
	add.s32 	%r101, %r100, -1012;
	mov.b64 	%rd79, %fd275;
	shl.b64 	%rd80, %rd79, %r101;
	setp.eq.s64 	%p51, %rd80, -9223372036854775808;
	{ // callseq 3, 0
	.param .b64 param0;
	st.param.f64 	[param0], 0d4000000000000000;
	.param .b64 param1;
	st.param.f64 	[param1], %fd275;
	.param .b64 retval0;
	call.uni (retval0), 
	__internal_accurate_pow, 
	(
	param0, 
	param1
	);
	ld.param.f64 	%fd277, [retval0];
	} // callseq 3
	setp.lt.s32 	%p52, %r97, 0;
	neg.f64 	%fd279, %fd277;
	selp.f64 	%fd280, %fd279, %fd277, %p51;
	selp.f64 	%fd281, %fd280, %fd277, %p52;
	setp.eq.s32 	%p53, %r96, 0;
	selp.f64 	%fd282, 0d3FF0000000000000, %fd281, %p53;
	cvt.rzi.u32.f64 	%r118, %fd282;
	add.s32 	%r102, %r118, %r22;
	setp.ge.u32 	%p54, %r102, %r91;
	@%p54 bra 	$L__BB0_25;
	mad.lo.s32 	%r103, %r118, 24, %r23;
	ld.shared.f64 	%fd283, [%r103];
	ld.shared.f64 	%fd284, [%r23];
	add.f64 	%fd285, %fd283, %fd284;
	st.shared.f64 	[%r23], %fd285;
	ld.shared.f64 	%fd286, [%r103+8];
	ld.shared.f64 	%fd287, [%r23+8];
	add.f64 	%fd288, %fd286, %fd287;
	st.shared.f64 	[%r23+8], %fd288;
	ld.shared.f64 	%fd289, [%r103+16];
	ld.shared.f64 	%fd290, [%r23+16];
	add.f64 	%fd291, %fd289, %fd290;
	st.shared.f64 	[%r23+16], %fd291;
$L__BB0_25:
	bar.sync 	0;
	setp.lt.u32 	%p55, %r118, 2;
	@%p55 bra 	$L__BB0_29;
$L__BB0_26:
	shr.u32 	%r26, %r118, 1;
	setp.ge.u32 	%p56, %r22, %r26;
	@%p56 bra 	$L__BB0_28;
	mad.lo.s32 	%r104, %r26, 24, %r23;
	ld.shared.f64 	%fd292, [%r104];
	ld.shared.f64 	%fd293, [%r23];
	add.f64 	%fd294, %fd292, %fd293;
	st.shared.f64 	[%r23], %fd294;
	ld.shared.f64 	%fd295, [%r104+8];
	ld.shared.f64 	%fd296, [%r23+8];
	add.f64 	%fd297, %fd295, %fd296;
	st.shared.f64 	[%r23+8], %fd297;
	ld.shared.f64 	%fd298, [%r104+16];
	ld.shared.f64 	%fd299, [%r23+16];
	add.f64 	%fd300, %fd298, %fd299;
	st.shared.f64 	[%r23+16], %fd300;
$L__BB0_28:
	bar.sync 	0;
	setp.gt.u32 	%p57, %r118, 3;
	mov.u32 	%r118, %r26;
	@%p57 bra 	$L__BB0_26;
$L__BB0_29:
	setp.ne.s32 	%p58, %r22, 0;
	@%p58 bra 	$L__BB0_31;
	ld.param.u64 	%rd89, [_Z8kernelPPPddddPKdS1_iiiS1_S1_S1_S1_S1_S1_S1_S1_S1__param_0];
	cvta.to.global.u64 	%rd82, %rd89;
	mov.u32 	%r105, %ctaid.x;
	mul.lo.s32 	%r106, %r105, 3;
	add.s32 	%r107, %r106, 2;
	add.s32 	%r108, %r106, 1;
	ld.shared.v2.f64 	{%fd301, %fd302}, [campoVett];
	mul.wide.u32 	%rd83, %r106, 8;
	add.s64 	%rd84, %rd82, %rd83;
	ld.global.f64 	%fd303, [%rd84];
	add.f64 	%fd304, %fd301, %fd303;
	st.global.f64 	[%rd84], %fd304;
	mul.wide.u32 	%rd85, %r108, 8;
	add.s64 	%rd86, %rd82, %rd85;
	ld.global.f64 	%fd305, [%rd86];
	add.f64 	%fd306, %fd302, %fd305;
	st.global.f64 	[%rd86], %fd306;
	ld.shared.f64 	%fd307, [campoVett+16];
	mul.wide.u32 	%rd87, %r107, 8;
	add.s64 	%rd88, %rd82, %rd87;
	ld.global.f64 	%fd308, [%rd88];
	add.f64 	%fd309, %fd307, %fd308;
	st.global.f64 	[%rd88], %fd309;
$L__BB0_31:
	ret;

}
.func  (.param .b64 func_retval0) __internal_accurate_pow(
	.param .b64 __internal_accurate_pow_param_0,
	.param .b64 __internal_accurate_pow_param_1
)
{
	.reg .pred 	%p<8>;
	.reg .b32 	%r<49>;
	.reg .b32 	%f<3>;
	.reg .b64 	%fd<109>;

	ld.param.f64 	%fd10, [__internal_accurate_pow_param_0];
	ld.param.f64 	%fd11, [__internal_accurate_pow_param_1];
	{
	.reg .b32 %temp; 
	mov.b64 	{%temp, %r46}, %fd10;
	}
	{
	.reg .b32 %temp; 
	mov.b64 	{%r45, %temp}, %fd10;
	}
	shr.u32 	%r47, %r46, 20;
	setp.gt.u32 	%p1, %r46, 1048575;
	@%p1 bra 	$L__BB1_2;
	mul.f64 	%fd12, %fd10, 0d4350000000000000;
	{
	.reg .b32 %temp; 
	mov.b64 	{%temp, %r46}, %fd12;
	}
	{
	.reg .b32 %temp; 
	mov.b64 	{%r45, %temp}, %fd12;
	}
	shr.u32 	%r16, %r46, 20;
	add.s32 	%r47, %r16, -54;
$L__BB1_2:
	add.s32 	%r48, %r47, -1023;
	and.b32  	%r17, %r46, -2146435073;
	or.b32  	%r18, %r17, 1072693248;
	mov.b64 	%fd107, {%r45, %r18};
	setp.lt.u32 	%p2, %r18, 1073127583;
	@%p2 bra 	$L__BB1_4;
	{
	.reg .b32 %temp; 
	mov.b64 	{%r19, %temp}, %fd107;
	}
	{
	.reg .b32 %temp; 
	mov.b64 	{%temp, %r20}, %fd107;
	}
	add.s32 	%r21, %r20, -1048576;
	mov.b64 	%fd107, {%r19, %r21};
	add.s32 	%r48, %r47, -1022;
$L__BB1_4:
	add.f64 	%fd13, %fd107, 0dBFF0000000000000;
	add.f64 	%fd14, %fd107, 0d3FF0000000000000;
	rcp.approx.ftz.f64 	%fd15, %fd14;
	neg.f64 	%fd16, %fd14;
	fma.rn.f64 	%fd17, %fd16, %fd15, 0d3FF0000000000000;
	fma.rn.f64 	%fd18, %fd17, %fd17, %fd17;
	fma.rn.f64 	%fd19, %fd18, %fd15, %fd15;
	mul.f64 	%fd20, %fd13, %fd19;
	fma.rn.f64 	%fd21, %fd13, %fd19, %fd20;
	mul.f64 	%fd22, %fd21, %fd21;
	fma.rn.f64 	%fd23, %fd22, 0d3EB0F5FF7D2CAFE2, 0d3ED0F5D241AD3B5A;
	fma.rn.f64 	%fd24, %fd23, %fd22, 0d3EF3B20A75488A3F;
	fma.rn.f64 	%fd25, %fd24, %fd22, 0d3F1745CDE4FAECD5;
	fma.rn.f64 	%fd26, %fd25, %fd22, 0d3F3C71C7258A578B;
	fma.rn.f64 	%fd27, %fd26, %fd22, 0d3F6249249242B910;
	fma.rn.f64 	%fd28, %fd27, %fd22, 0d3F89999999999DFB;
	sub.f64 	%fd29, %fd13, %fd21;
	add.f64 	%fd30, %fd29, %fd29;
	neg.f64 	%fd31, %fd21;
	fma.rn.f64 	%fd32, %fd31, %fd13, %fd30;
	mul.f64 	%fd33, %fd19, %fd32;
	fma.rn.f64 	%fd34, %fd22, %fd28, 0d3FB5555555555555;
	mov.f64 	%fd35, 0d3FB5555555555555;
	sub.f64 	%fd36, %fd35, %fd34;
	fma.rn.f64 	%fd37, %fd22, %fd28, %fd36;
	add.f64 	%fd38, %fd37, 0dBC46A4CB00B9E7B0;
	add.f64 	%fd39, %fd34, %fd38;
	sub.f64 	%fd40, %fd34, %fd39;
	add.f64 	%fd41, %fd38, %fd40;
	mul.rn.f64 	%fd42, %fd21, %fd21;
	neg.f64 	%fd43, %fd42;
	fma.rn.f64 	%fd44, %fd21, %fd21, %fd43;
	{
	.reg .b32 %temp; 
	mov.b64 	{%r22, %temp}, %fd33;
	}
	{
	.reg .b32 %temp; 
	mov.b64 	{%temp, %r23}, %fd33;
	}
	add.s32 	%r24, %r23, 1048576;
	mov.b64 	%fd45, {%r22, %r24};
	fma.rn.f64 	%fd46, %fd21, %fd45, %fd44;
	mul.rn.f64 	%fd47, %fd42, %fd21;
	neg.f64 	%fd48, %fd47;
	fma.rn.f64 	%fd49, %fd42, %fd21, %fd48;
	fma.rn.f64 	%fd50, %fd42, %fd33, %fd49;
	fma.rn.f64 	%fd51, %fd46, %fd21, %fd50;
	mul.rn.f64 	%fd52, %fd39, %fd47;
	neg.f64 	%fd53, %fd52;
	fma.rn.f64 	%fd54, %fd39, %fd47, %fd53;
	fma.rn.f64 	%fd55, %fd39, %fd51, %fd54;
	fma.rn.f64 	%fd56, %fd41, %fd47, %fd55;
	add.f64 	%fd57, %fd52, %fd56;
	sub.f64 	%fd58, %fd52, %fd57;
	add.f64 	%fd59, %fd56, %fd58;
	add.f64 	%fd60, %fd21, %fd57;
	sub.f64 	%fd61, %fd21, %fd60;
	add.f64 	%fd62, %fd57, %fd61;
	add.f64 	%fd63, %fd59, %fd62;
	add.f64 	%fd64, %fd33, %fd63;
	add.f64 	%fd65, %fd60, %fd64;
	sub.f64 	%fd66, %fd60, %fd65;
	add.f64 	%fd67, %fd64, %fd66;
	xor.b32  	%r25, %r48, -2147483648;
	mov.b32 	%r26, 1127219200;
	mov.b64 	%fd68, {%r25, %r26};
	mov.b32 	%r27, -2147483648;
	mov.b64 	%fd69, {%r27, %r26};
	sub.f64 	%fd70, %fd68, %fd69;
	fma.rn.f64 	%fd71, %fd70, 0d3FE62E42FEFA39EF, %fd65;
	fma.rn.f64 	%fd72, %fd70, 0dBFE62E42FEFA39EF, %fd71;
	sub.f64 	%fd73, %fd72, %fd65;
	sub.f64 	%fd74, %fd67, %fd73;
	fma.rn.f64 	%fd75, %fd70, 0d3C7ABC9E3B39803F, %fd74;
	add.f64 	%fd76, %fd71, %fd75;
	sub.f64 	%fd77, %fd71, %fd76;
	add.f64 	%fd78, %fd75, %fd77;
	{
	.reg .b32 %temp; 
	mov.b64 	{%temp, %r28}, %fd11;
	}
	{
	.reg .b32 %temp; 
	mov.b64 	{%r29, %temp}, %fd11;
	}
	shl.b32 	%r30, %r28, 1;
	setp.gt.u32 	%p3, %r30, -33554433;
	and.b32  	%r31, %r28, -15728641;
	selp.b32 	%r32, %r31, %r28, %p3;
	mov.b64 	%fd79, {%r29, %r32};
	mul.rn.f64 	%fd80, %fd76, %fd79;
	neg.f64 	%fd81, %fd80;
	fma.rn.f64 	%fd82, %fd76, %fd79, %fd81;
	fma.rn.f64 	%fd83, %fd78, %fd79, %fd82;
	add.f64 	%fd4, %fd80, %fd83;
	sub.f64 	%fd84, %fd80, %fd4;
	add.f64 	%fd5, %fd83, %fd84;
	fma.rn.f64 	%fd85, %fd4, 0d3FF71547652B82FE, 0d4338000000000000;
	{
	.reg .b32 %temp; 
	mov.b64 	{%r13, %temp}, %fd85;
	}
	mov.f64 	%fd86, 0dC338000000000000;
	add.rn.f64 	%fd87, %fd85, %fd86;
	fma.rn.f64 	%fd88, %fd87, 0dBFE62E42FEFA39EF, %fd4;
	fma.rn.f64 	%fd89, %fd87, 0dBC7ABC9E3B39803F, %fd88;
	fma.rn.f64 	%fd90, %fd89, 0d3E5ADE1569CE2BDF, 0d3E928AF3FCA213EA;
	fma.rn.f64 	%fd91, %fd90, %fd89, 0d3EC71DEE62401315;
	fma.rn.f64 	%fd92, %fd91, %fd89, 0d3EFA01997C89EB71;
	fma.rn.f64 	%fd93, %fd92, %fd89, 0d3F2A01A014761F65;
	fma.rn.f64 	%fd94, %fd93, %fd89, 0d3F56C16C1852B7AF;
	fma.rn.f64 	%fd95, %fd94, %fd89, 0d3F81111111122322;
	fma.rn.f64 	%fd96, %fd95, %fd89, 0d3FA55555555502A1;
	fma.rn.f64 	%fd97, %fd96, %fd89, 0d3FC5555555555511;
	fma.rn.f64 	%fd98, %fd97, %fd89, 0d3FE000000000000B;
	fma.rn.f64 	%fd99, %fd98, %fd89, 0d3FF0000000000000;
	fma.rn.f64 	%fd100, %fd99, %fd89, 0d3FF0000000000000;
	{
	.reg .b32 %temp; 
	mov.b64 	{%r14, %temp}, %fd100;
	}
	{
	.reg .b32 %temp; 
	mov.b64 	{%temp, %r15}, %fd100;
	}
	shl.b32 	%r33, %r13, 20;
	add.s32 	%r34, %r33, %r15;
	mov.b64 	%fd108, {%r14, %r34};
	{
	.reg .b32 %temp; 
	mov.b64 	{%temp, %r35}, %fd4;
	}
	mov.b32 	%f2, %r35;
	abs.f32 	%f1, %f2;
	setp.lt.f32 	%p4, %f1, 0f4086232B;
	@%p4 bra 	$L__BB1_7;
	setp.lt.f64 	%p5, %fd4, 0d0000000000000000;
	add.f64 	%fd101, %fd4, 0d7FF0000000000000;
	selp.f64 	%fd108, 0d0000000000000000, %fd101, %p5;
	setp.geu.f32 	%p6, %f1, 0f40874800;
	@%p6 bra 	$L__BB1_7;
	shr.u32 	%r36, %r13, 31;
	add.s32 	%r37, %r13, %r36;
	shr.s32 	%r38, %r37, 1;
	shl.b32 	%r39, %r38, 20;
	add.s32 	%r40, %r15, %r39;
	mov.b64 	%fd102, {%r14, %r40};
	sub.s32 	%r41, %r13, %r38;
	shl.b32 	%r42, %r41, 20;
	add.s32 	%r43, %r42, 1072693248;
	mov.b32 	%r44, 0;
	mov.b64 	%fd103, {%r44, %r43};
	mul.f64 	%fd108, %fd103, %fd102;
$L__BB1_7:
	abs.f64 	%fd104, %fd108;
	setp.eq.f64 	%p7, %fd104, 0d7FF0000000000000;
	fma.rn.f64 	%fd105, %fd108, %fd5, %fd108;
	selp.f64 	%fd106, %fd108, %fd105, %p7;
	st.param.f64 	[func_retval0], %fd106;
	ret;

}


// ===== COMPILED SASS (sm_100) =====

	.target	sm_100

	.elftype	@"ET_EXEC"


//--------------------- .note.nv.tkinfo           --------------------------
	.section	.note.nv.tkinfo,"",@"SHT_NOTE"
	.sectionflags	@"SHF_NOTE_NV_TKINFO"
	.tkinfo
        /*0018*/ 	.word	0x00000002
        /*0030*/ 	.string	""
        /*0030*/ 	.string	"ptxas"
        /*0030*/ 	.string	"Cuda compilation tools, release 13.0, V13.0.88"
        /*0030*/ 	.string	"Build cuda_13.0.r13.0/compiler.36424714_0"
        /*0030*/ 	.string	"-arch sm_100 -m 64 "



//--------------------- .note.nv.cuinfo           --------------------------
	.section	.note.nv.cuinfo,"",@"SHT_NOTE"
	.sectionflags	@"SHF_NOTE_NV_CUINFO"
        /*0018*/ 	.short	0x0002
        /*001a*/ 	.short	0x0064
        /*001c*/ 	.short	0x0082
	.zero		2


//--------------------- .nv.info                  --------------------------
	.section	.nv.info,"",@"SHT_CUDA_INFO"
	.align	4


	//----- nvinfo : EIATTR_REGCOUNT
	.align		4
        /*0000*/ 	.byte	0x04, 0x2f
        /*0002*/ 	.short	(.L_1 - .L_0)
	.align		4
.L_0:
        /*0004*/ 	.word	index@(_Z8kernelPPPddddPKdS1_iiiS1_S1_S1_S1_S1_S1_S1_S1_S1_)
        /*0008*/ 	.word	0x0000007e


	//----- nvinfo : EIATTR_FRAME_SIZE
	.align		4
.L_1:
        /*000c*/ 	.byte	0x04, 0x11
        /*000e*/ 	.short	(.L_3 - .L_2)
	.align		4
.L_2:
        /*0010*/ 	.word	index@($_Z8kernelPPPddddPKdS1_iiiS1_S1_S1_S1_S1_S1_S1_S1_S1_$__internal_accurate_pow)
        /*0014*/ 	.word	0x00000000


	//----- nvinfo : EIATTR_FRAME_SIZE
	.align		4
.L_3:
        /*0018*/ 	.byte	0x04, 0x11
        /*001a*/ 	.short	(.L_5 - .L_4)
	.align		4
.L_4:
        /*001c*/ 	.word	index@($__internal_2_$__cuda_sm20_dsqrt_rn_f64_mediumpath_v1)
        /*0020*/ 	.word	0x00000000


	//----- nvinfo : EIATTR_FRAME_SIZE
	.align		4
.L_5:
        /*0024*/ 	.byte	0x04, 0x11
        /*0026*/ 	.short	(.L_7 - .L_6)
	.align		4
.L_6:
        /*0028*/ 	.word	index@($__internal_1_$__cuda_sm20_div_rn_f64_full)
        /*002c*/ 	.word	0x00000000


	//----- nvinfo : EIATTR_FRAME_SIZE
	.align		4
.L_7:
        /*0030*/ 	.byte	0x04, 0x11
        /*0032*/ 	.short	(.L_9 - .L_8)
	.align		4
.L_8:
        /*0034*/ 	.word	index@($__internal_0_$__cuda_sm20_dblrcp_rn_slowpath_v3)
        /*0038*/ 	.word	0x00000000


	//----- nvinfo : EIATTR_FRAME_SIZE
	.align		4
.L_9:
        /*003c*/ 	.byte	0x04, 0x11
        /*003e*/ 	.short	(.L_11 - .L_10)
	.align		4
.L_10:
        /*0040*/ 	.word	index@(_Z8kernelPPPddddPKdS1_iiiS1_S1_S1_S1_S1_S1_S1_S1_S1_)
        /*0044*/ 	.word	0x00000000


	//----- nvinfo : EIATTR_MIN_STACK_SIZE
	.align		4
.L_11:
        /*0048*/ 	.byte	0x04, 0x12
        /*004a*/ 	.short	(.L_13 - .L_12)
	.align		4
.L_12:
        /*004c*/ 	.word	index@(_Z8kernelPPPddddPKdS1_iiiS1_S1_S1_S1_S1_S1_S1_S1_S1_)
        /*0050*/ 	.word	0x00000000
.L_13:


//--------------------- .nv.compat                --------------------------
	.section	.nv.compat,"",@"SHT_CUDA_COMPAT_INFO"
	.align	4
        /*0000*/ 	.byte	0x02, 0x09, 0x00, 0x00, 0x02, 0x02, 0x01, 0x00, 0x02, 0x05, 0x05, 0x00, 0x03, 0x07, 0x01, 0x01
        /*0010*/ 	.byte	0x02, 0x03, 0x00, 0x00, 0x02, 0x06, 0x01, 0x00, 0x04, 0x0b, 0x08, 0x00, 0x01, 0x00, 0x00, 0x00
        /*0020*/ 	.byte	0x00, 0x00, 0x00, 0x00


//--------------------- .nv.info._Z8kernelPPPddddPKdS1_iiiS1_S1_S1_S1_S1_S1_S1_S1_S1_ --------------------------
	.section	.nv.info._Z8kernelPPPddddPKdS1_iiiS1_S1_S1_S1_S1_S1_S1_S1_S1_,"",@"SHT_CUDA_INFO"
	.sectionflags	@""
	.align	4


	//----- nvinfo : EIATTR_CUDA_API_VERSION
	.align		4
        /*0000*/ 	.byte	0x04, 0x37
        /*0002*/ 	.short	(.L_15 - .L_14)
.L_14:
        /*0004*/ 	.word	0x00000082


	//----- nvinfo : EIATTR_KPARAM_INFO
	.align		4
.L_15:
        /*0008*/ 	.byte	0x04, 0x17
        /*000a*/ 	.short	(.L_17 - .L_16)
.L_16:
        /*000c*/ 	.word	0x00000000
        /*0010*/ 	.short	0x0011
        /*0012*/ 	.short	0x0080
        /*0014*/ 	.byte	0x00, 0xf5, 0x21, 0x00


	//----- nvinfo : EIATTR_KPARAM_INFO
	.align		4
.L_17:
        /*0018*/ 	.byte	0x04, 0x17
        /*001a*/ 	.short	(.L_19 - .L_18)
.L_18:
        /*001c*/ 	.word	0x00000000
        /*0020*/ 	.short	0x0010
        /*0022*/ 	.short	0x0078
        /*0024*/ 	.byte	0x00, 0xf5, 0x21, 0x00


	//----- nvinfo : EIATTR_KPARAM_INFO
	.align		4
.L_19:
        /*0028*/ 	.byte	0x04, 0x17
        /*002a*/ 	.short	(.L_21 - .L_20)
.L_20:
        /*002c*/ 	.word	0x00000000
        /*0030*/ 	.short	0x000f
        /*0032*/ 	.short	0x0070
        /*0034*/ 	.byte	0x00, 0xf5, 0x21, 0x00


	//----- nvinfo : EIATTR_KPARAM_INFO
	.align		4
.L_21:
        /*0038*/ 	.byte	0x04, 0x17
        /*003a*/ 	.short	(.L_23 - .L_22)
.L_22:
        /*003c*/ 	.word	0x00000000
        /*0040*/ 	.short	0x000e
        /*0042*/ 	.short	0x0068
        /*0044*/ 	.byte	0x00, 0xf5, 0x21, 0x00


	//----- nvinfo : EIATTR_KPARAM_INFO
	.align		4
.L_23:
        /*0048*/ 	.byte	0x04, 0x17
        /*004a*/ 	.short	(.L_25 - .L_24)
.L_24:
        /*004c*/ 	.word	0x00000000
        /*0050*/ 	.short	0x000d
        /*0052*/ 	.short	0x0060
        /*0054*/ 	.byte	0x00, 0xf5, 0x21, 0x00


	//----- nvinfo : EIATTR_KPARAM_INFO
	.align		4
.L_25:
        /*0058*/ 	.byte	0x04, 0x17
        /*005a*/ 	.short	(.L_27 - .L_26)
.L_26:
        /*005c*/ 	.word	0x00000000
        /*0060*/ 	.short	0x000c
        /*0062*/ 	.short	0x0058
        /*0064*/ 	.byte	0x00, 0xf5, 0x21, 0x00


	//----- nvinfo : EIATTR_KPARAM_INFO
	.align		4
.L_27:
        /*0068*/ 	.byte	0x04, 0x17
        /*006a*/ 	.short	(.L_29 - .L_28)
.L_28:
        /*006c*/ 	.word	0x00000000
        /*0070*/ 	.short	0x000b
        /*0072*/ 	.short	0x0050
        /*0074*/ 	.byte	0x00, 0xf5, 0x21, 0x00


	//----- nvinfo : EIATTR_KPARAM_INFO
	.align		4
.L_29:
        /*0078*/ 	.byte	0x04, 0x17
        /*007a*/ 	.short	(.L_31 - .L_30)
.L_30:
        /*007c*/ 	.word	0x00000000
        /*0080*/ 	.short	0x000a
        /*0082*/ 	.short	0x0048
        /*0084*/ 	.byte	0x00, 0xf5, 0x21, 0x00


	//----- nvinfo : EIATTR_KPARAM_INFO
	.align		4
.L_31:
        /*0088*/ 	.byte	0x04, 0x17
        /*008a*/ 	.short	(.L_33 - .L_32)
.L_32:
        /*008c*/ 	.word	0x00000000
        /*0090*/ 	.short	0x0009
        /*0092*/ 	.short	0x0040
        /*0094*/ 	.byte	0x00, 0xf5, 0x21, 0x00


	//----- nvinfo : EIATTR_KPARAM_INFO
	.align		4
.L_33:
        /*0098*/ 	.byte	0x04, 0x17
        /*009a*/ 	.short	(.L_35 - .L_34)
.L_34:
        /*009c*/ 	.word	0x00000000
        /*00a0*/ 	.short	0x0008
        /*00a2*/ 	.short	0x0038
        /*00a4*/ 	.byte	0x00, 0xf0, 0x11, 0x00


	//----- nvinfo : EIATTR_KPARAM_INFO
	.align		4
.L_35:
        /*00a8*/ 	.byte	0x04, 0x17
        /*00aa*/ 	.short	(.L_37 - .L_36)
.L_36:
        /*00ac*/ 	.word	0x00000000
        /*00b0*/ 	.short	0x0007
        /*00b2*/ 	.short	0x0034
        /*00b4*/ 	.byte	0x00, 0xf0, 0x11, 0x00


	//----- nvinfo : EIATTR_KPARAM_INFO
	.align		4
.L_37:
        /*00b8*/ 	.byte	0x04, 0x17
        /*00ba*/ 	.short	(.L_39 - .L_38)
.L_38:
        /*00bc*/ 	.word	0x00000000
        /*00c0*/ 	.short	0x0006
        /*00c2*/ 	.short	0x0030
        /*00c4*/ 	.byte	0x00, 0xf0, 0x11, 0x00


	//----- nvinfo : EIATTR_KPARAM_INFO
	.align		4
.L_39:
        /*00c8*/ 	.byte	0x04, 0x17
        /*00ca*/ 	.short	(.L_41 - .L_40)
.L_40:
        /*00cc*/ 	.word	0x00000000
        /*00d0*/ 	.short	0x0005
        /*00d2*/ 	.short	0x0028
        /*00d4*/ 	.byte	0x00, 0xf5, 0x21, 0x00


	//----- nvinfo : EIATTR_KPARAM_INFO
	.align		4
.L_41:
        /*00d8*/ 	.byte	0x04, 0x17
        /*00da*/ 	.short	(.L_43 - .L_42)
.L_42:
        /*00dc*/ 	.word	0x00000000
        /*00e0*/ 	.short	0x0004
        /*00e2*/ 	.short	0x0020
        /*00e4*/ 	.byte	0x00, 0xf5, 0x21, 0x00


	//----- nvinfo : EIATTR_KPARAM_INFO
	.align		4
.L_43:
        /*00e8*/ 	.byte	0x04, 0x17
        /*00ea*/ 	.short	(.L_45 - .L_44)
.L_44:
        /*00ec*/ 	.word	0x00000000
        /*00f0*/ 	.short	0x0003
        /*00f2*/ 	.short	0x0018
        /*00f4*/ 	.byte	0x00, 0xf0, 0x21, 0x00


	//----- nvinfo : EIATTR_KPARAM_INFO
	.align		4
.L_45:
        /*00f8*/ 	.byte	0x04, 0x17
        /*00fa*/ 	.short	(.L_47 - .L_46)
.L_46:
        /*00fc*/ 	.word	0x00000000
        /*0100*/ 	.short	0x0002
        /*0102*/ 	.short	0x0010
        /*0104*/ 	.byte	0x00, 0xf0, 0x21, 0x00


	//----- nvinfo : EIATTR_KPARAM_INFO
	.align		4
.L_47:
        /*0108*/ 	.byte	0x04, 0x17
        /*010a*/ 	.short	(.L_49 - .L_48)
.L_48:
        /*010c*/ 	.word	0x00000000
        /*0110*/ 	.short	0x0001
        /*0112*/ 	.short	0x0008
        /*0114*/ 	.byte	0x00, 0xf0, 0x21, 0x00


	//----- nvinfo : EIATTR_KPARAM_INFO
	.align		4
.L_49:
        /*0118*/ 	.byte	0x04, 0x17
        /*011a*/ 	.short	(.L_51 - .L_50)
.L_50:
        /*011c*/ 	.word	0x00000000
        /*0120*/ 	.short	0x0000
        /*0122*/ 	.short	0x0000
        /*0124*/ 	.byte	0x00, 0xf5, 0x21, 0x00


	//----- nvinfo : EIATTR_SPARSE_MMA_MASK
	.align		4
.L_51:
        /*0128*/ 	.byte	0x03, 0x50
        /*012a*/ 	.short	0x0000


	//----- nvinfo : EIATTR_MAXREG_COUNT
	.align		4
        /*012c*/ 	.byte	0x03, 0x1b
        /*012e*/ 	.short	0x00ff


	//----- nvinfo : EIATTR_NUM_BARRIERS
	.align		4
        /*0130*/ 	.byte	0x02, 0x4c
        /*0132*/ 	.byte	0x01
	.zero		1


	//----- nvinfo : EIATTR_MERCURY_ISA_VERSION
	.align		4
        /*0134*/ 	.byte	0x03, 0x5f
        /*0136*/ 	.short	0x0101


	//----- nvinfo : EIATTR_VRC_CTA_INIT_COUNT
	.align		4
        /*0138*/ 	.byte	0x02, 0x4a
	.zero		1
	.zero		1


	//----- nvinfo : EIATTR_EXIT_INSTR_OFFSETS
	.align		4
        /*013c*/ 	.byte	0x04, 0x1c
        /*013e*/ 	.short	(.L_53 - .L_52)


	//   ....[0]....
.L_52:
        /*0140*/ 	.word	0x00005050


	//   ....[1]....
        /*0144*/ 	.word	0x000051c0


	//----- nvinfo : EIATTR_CRS_STACK_SIZE
	.align		4
.L_53:
        /*0148*/ 	.byte	0x04, 0x1e
        /*014a*/ 	.short	(.L_55 - .L_54)
.L_54:
        /*014c*/ 	.word	0x00000000


	//----- nvinfo : EIATTR_CBANK_PARAM_SIZE
	.align		4
.L_55:
        /*0150*/ 	.byte	0x03, 0x19
        /*0152*/ 	.short	0x0088


	//----- nvinfo : EIATTR_PARAM_CBANK
	.align		4
        /*0154*/ 	.byte	0x04, 0x0a
        /*0156*/ 	.short	(.L_57 - .L_56)
	.align		4
.L_56:
        /*0158*/ 	.word	index@(.nv.constant0._Z8kernelPPPddddPKdS1_iiiS1_S1_S1_S1_S1_S1_S1_S1_S1_)
        /*015c*/ 	.short	0x0380
        /*015e*/ 	.short	0x0088


	//----- nvinfo : EIATTR_SW_WAR
	.align		4
.L_57:
        /*0160*/ 	.byte	0x04, 0x36
        /*0162*/ 	.short	(.L_59 - .L_58)
.L_58:
        /*0164*/ 	.word	0x00000008
.L_59:


//--------------------- .nv.callgraph             --------------------------
	.section	.nv.callgraph,"",@"SHT_CUDA_CALLGRAPH"
	.align	4
	.sectionentsize	8
	.align		4
        /*0000*/ 	.word	0x00000000
	.align		4
        /*0004*/ 	.word	0xffffffff
	.align		4
        /*0008*/ 	.word	0x00000000
	.align		4
        /*000c*/ 	.word	0xfffffffe
	.align		4
        /*0010*/ 	.word	0x00000000
	.align		4
        /*0014*/ 	.word	0xfffffffd
	.align		4
        /*0018*/ 	.word	0x00000000
	.align		4
        /*001c*/ 	.word	0xfffffffc


//--------------------- .text._Z8kernelPPPddddPKdS1_iiiS1_S1_S1_S1_S1_S1_S1_S1_S1_ --------------------------
	.section	.text._Z8kernelPPPddddPKdS1_iiiS1_S1_S1_S1_S1_S1_S1_S1_S1_,"ax",@progbits
	.align	128
        .global         _Z8kernelPPPddddPKdS1_iiiS1_S1_S1_S1_S1_S1_S1_S1_S1_
        .type           _Z8kernelPPPddddPKdS1_iiiS1_S1_S1_S1_S1_S1_S1_S1_S1_,@function
        .size           _Z8kernelPPPddddPKdS1_iiiS1_S1_S1_S1_S1_S1_S1_S1_S1_,(.L_x_96 - _Z8kernelPPPddddPKdS1_iiiS1_S1_S1_S1_S1_S1_S1_S1_S1_)
        .other          _Z8kernelPPPddddPKdS1_iiiS1_S1_S1_S1_S1_S1_S1_S1_S1_,@"STO_CUDA_ENTRY STV_DEFAULT"
_Z8kernelPPPddddPKdS1_iiiS1_S1_S1_S1_S1_S1_S1_S1_S1_:
.text._Z8kernelPPPddddPKdS1_iiiS1_S1_S1_S1_S1_S1_S1_S1_S1_:
[----:B------:R-:W-:Y:S01]  /*0000*/  LDC R1, c[0x0][0x37c] ;  /* 0x0000df00ff017b82 */ /* 0x000fe20000000800 */
[----:B------:R-:W0:Y:S01]  /*0010*/  S2R R3, SR_CgaCtaId ;  /* 0x0000000000037919 */ /* 0x000e220000008800 */
[----:B------:R-:W-:Y:S01]  /*0020*/  MOV R0, 0x400 ;  /* 0x0000040000007802 */ /* 0x000fe20000000f00 */
[----:B------:R-:W1:Y:S05]  /*0030*/  LDCU UR4, c[0x0][0x3b0] ;  /* 0x00007600ff0477ac */ /* 0x000e6a0008000800 */
[----:B------:R-:W2:Y:S01]  /*0040*/  LDC.64 R92, c[0x0][0x3a0] ;  /* 0x0000e800ff5c7b82 */ /* 0x000ea20000000a00 */
[----:B------:R-:W3:Y:S01]  /*0050*/  S2R R5, SR_TID.X ;  /* 0x0000000000057919 */ /* 0x000ee20000002100 */
[----:B------:R-:W4:Y:S01]  /*0060*/  LDCU.64 UR26, c[0x0][0x358] ;  /* 0x00006b00ff1a77ac */ /* 0x000f220008000a00 */
[----:B------:R-:W5:Y:S05]  /*0070*/  S2R R97, SR_CTAID.X ;  /* 0x0000000000617919 */ /* 0x000f6a0000002500 */
[----:B------:R-:W3:Y:S01]  /*0080*/  LDC.64 R90, c[0x0][0x3a8] ;  /* 0x0000ea00ff5a7b82 */ /* 0x000ee20000000a00 */
[----:B-1----:R-:W-:Y:S01]  /*0090*/  UISETP.NE.AND UP0, UPT, UR4, URZ, UPT ;  /* 0x000000ff0400728c */ /* 0x002fe2000bf05270 */
[----:B0-----:R-:W-:Y:S01]  /*00a0*/  LEA R0, R3, R0, 0x18 ;  /* 0x0000000003007211 */ /* 0x001fe200078ec0ff */
[----:B---3--:R-:W-:-:S04]  /*00b0*/  IMAD.WIDE.U32 R90, R5, 0x8, R90 ;  /* 0x00000008055a7825 */ /* 0x008fc800078e005a */
[----:B------:R-:W-:Y:S02]  /*00c0*/  IMAD R0, R5, 0x18, R0 ;  /* 0x0000001805007824 */ /* 0x000fe400078e0200 */
[----:B-----5:R-:W-:-:S03]  /*00d0*/  IMAD R97, R97, 0x3, RZ ;  /* 0x0000000361617824 */ /* 0x020fc600078e02ff */
[----:B------:R0:W-:Y:S01]  /*00e0*/  STS.64 [R0], RZ ;  /* 0x000000ff00007388 */ /* 0x0001e20000000a00 */
[C---:B------:R-:W-:Y:S02]  /*00f0*/  VIADD R95, R97.reuse, 0x1 ;  /* 0x00000001615f7836 */ /* 0x040fe40000000000 */
[C---:B------:R-:W-:Y:S01]  /*0100*/  VIADD R3, R97.reuse, 0x2 ;  /* 0x0000000261037836 */ /* 0x040fe20000000000 */
[----:B------:R0:W-:Y:S01]  /*0110*/  STS.64 [R0+0x8], RZ ;  /* 0x000008ff00007388 */ /* 0x0001e20000000a00 */
[----:B--2---:R-:W-:-:S03]  /*0120*/  IMAD.WIDE.U32 R96, R97, 0x8, R92 ;  /* 0x0000000861607825 */ /* 0x004fc600078e005c */
[----:B------:R0:W-:Y:S01]  /*0130*/  STS.64 [R0+0x10], RZ ;  /* 0x000010ff00007388 */ /* 0x0001e20000000a00 */
[----:B------:R-:W-:-:S04]  /*0140*/  IMAD.WIDE.U32 R94, R95, 0x8, R92 ;  /* 0x000000085f5e7825 */ /* 0x000fc800078e005c */
[----:B------:R-:W-:Y:S01]  /*0150*/  IMAD.WIDE.U32 R92, R3, 0x8, R92 ;  /* 0x00000008035c7825 */ /* 0x000fe200078e005c */
[----:B----4-:R-:W-:Y:S06]  /*0160*/  BRA.U !UP0, `(.L_x_0) ;  /* 0x00000049085c7547 */ /* 0x010fec000b800000 */
[----:B------:R-:W5:Y:S01]  /*0170*/  LDG.E.64 R96, desc[UR26][R96.64] ;  /* 0x0000001a60607981 */ /* 0x000f62000c1e1b00 */
[----:B------:R-:W1:Y:S03]  /*0180*/  LDC.64 R2, c[0x0][0x388] ;  /* 0x0000e200ff027b82 */ /* 0x000e660000000a00 */
[----:B------:R-:W5:Y:S04]  /*0190*/  LDG.E.64 R94, desc[UR26][R94.64] ;  /* 0x0000001a5e5e7981 */ /* 0x000f68000c1e1b00 */
[----:B------:R-:W5:Y:S04]  /*01a0*/  LDG.E.64 R92, desc[UR26][R92.64] ;  /* 0x0000001a5c5c7981 */ /* 0x000f68000c1e1b00 */
[----:B------:R-:W5:Y:S01]  /*01b0*/  LDG.E.64 R90, desc[UR26][R90.64] ;  /* 0x0000001a5a5a7981 */ /* 0x000f62000c1e1b00 */
[----:B-1----:R-:W-:-:S10]  /*01c0*/  DMUL R2, R2, R2 ;  /* 0x0000000202027228 */ /* 0x002fd40000000000 */
[----:B------:R-:W-:Y:S02]  /*01d0*/  R2UR UR25, R3 ;  /* 0x00000000031972ca */ /* 0x000fe400000e0000 */
[----:B------:R-:W-:-:S11]  /*01e0*/  R2UR UR24, R2 ;  /* 0x00000000021872ca */ /* 0x000fd600000e0000 */
[----:B------:R-:W1:Y:S01]  /*01f0*/  MUFU.RCP64H R3, UR25 ;  /* 0x0000001900037d08 */ /* 0x000e620008001800 */
[----:B------:R-:W-:Y:S01]  /*0200*/  UIADD3 UR4, UPT, UPT, UR25, 0x300402, URZ ;  /* 0x0030040219047890 */ /* 0x000fe2000fffe0ff */
[----:B------:R-:W-:Y:S01]  /*0210*/  IMAD.U32 R4, RZ, RZ, UR24 ;  /* 0x00000018ff047e24 */ /* 0x000fe2000f8e00ff */
[----:B------:R-:W-:Y:S01]  /*0220*/  MOV R5, UR25 ;  /* 0x0000001900057c02 */ /* 0x000fe20008000f00 */
[----:B------:R-:W-:Y:S02]  /*0230*/  IMAD.U32 R88, RZ, RZ, UR24 ;  /* 0x00000018ff587e24 */ /* 0x000fe4000f8e00ff */
[----:B------:R-:W-:Y:S01]  /*0240*/  IMAD.U32 R89, RZ, RZ, UR25 ;  /* 0x00000019ff597e24 */ /* 0x000fe2000f8e00ff */
[----:B0-----:R-:W-:Y:S01]  /*0250*/  MOV R0, UR4 ;  /* 0x0000000400007c02 */ /* 0x001fe20008000f00 */
[----:B------:R-:W-:-:S03]  /*0260*/  IMAD.U32 R2, RZ, RZ, UR4 ;  /* 0x00000004ff027e24 */ /* 0x000fc6000f8e00ff */
[----:B------:R-:W-:-:S03]  /*0270*/  FSETP.GEU.AND P0, PT, |R0|, 5.8789094863358348022e-39, PT ;  /* 0x004004020000780b */ /* 0x000fc60003f0e200 */
[----:B-1----:R-:W-:-:S08]  /*0280*/  DFMA R4, R2, -R4, 1 ;  /* 0x3ff000000204742b */ /* 0x002fd00000000804 */
[----:B------:R-:W-:-:S08]  /*0290*/  DFMA R4, R4, R4, R4 ;  /* 0x000000040404722b */ /* 0x000fd00000000004 */
[----:B------:R-:W-:-:S08]  /*02a0*/  DFMA R4, R2, R4, R2 ;  /* 0x000000040204722b */ /* 0x000fd00000000002 */
[----:B------:R-:W-:-:S08]  /*02b0*/  DFMA R88, R4, -R88, 1 ;  /* 0x3ff000000458742b */ /* 0x000fd00000000858 */
[----:B------:R-:W-:Y:S01]  /*02c0*/  DFMA R88, R4, R88, R4 ;  /* 0x000000580458722b */ /* 0x000fe20000000004 */
[----:B------:R-:W-:Y:S10]  /*02d0*/  @P0 BRA `(.L_x_1) ;  /* 0x0000000000340947 */ /* 0x000ff40003800000 */
[----:B------:R-:W-:Y:S02]  /*02e0*/  ULOP3.LUT UR4, UR25, 0x7fffffff, URZ, 0xc0, !UPT ;  /* 0x7fffffff19047892 */ /* 0x000fe4000f8ec0ff */
[----:B------:R-:W-:Y:S01]  /*02f0*/  MOV R5, UR25 ;  /* 0x0000001900057c02 */ /* 0x000fe20008000f00 */
[----:B------:R-:W-:Y:S01]  /*0300*/  IMAD.U32 R2, RZ, RZ, UR24 ;  /* 0x00000018ff027e24 */ /* 0x000fe2000f8e00ff */
[----:B------:R-:W-:Y:S01]  /*0310*/  MOV R14, 0x390 ;  /* 0x00000390000e7802 */ /* 0x000fe20000000f00 */
[----:B------:R-:W-:Y:S01]  /*0320*/  UIADD3 UR4, UPT, UPT, UR4, -0x100000, URZ ;  /* 0xfff0000004047890 */ /* 0x000fe2000fffe0ff */
[----:B------:R-:W-:Y:S02]  /*0330*/  IMAD.U32 R3, RZ, RZ, UR25 ;  /* 0x00000019ff037e24 */ /* 0x000fe4000f8e00ff */
[----:B------:R-:W-:Y:S02]  /*0340*/  IMAD.U32 R4, RZ, RZ, UR24 ;  /* 0x00000018ff047e24 */ /* 0x000fe4000f8e00ff */
[----:B------:R-:W-:-:S02]  /*0350*/  IMAD.MOV.U32 R15, RZ, RZ, R2 ;  /* 0x000000ffff0f7224 */ /* 0x000fc400078e0002 */
[----:B------:R-:W-:Y:S02]  /*0360*/  IMAD.MOV.U32 R11, RZ, RZ, R5 ;  /* 0x000000ffff0b7224 */ /* 0x000fe400078e0005 */
[----:B------:R-:W-:-:S07]  /*0370*/  IMAD.U32 R26, RZ, RZ, UR4 ;  /* 0x00000004ff1a7e24 */ /* 0x000fce000f8e00ff */
[----:B-----5:R-:W-:Y:S05]  /*0380*/  CALL.REL.NOINC `($__internal_0_$__cuda_sm20_dblrcp_rn_slowpath_v3) ;  /* 0x0000004c00907944 */ /* 0x020fea0003c00000 */
[----:B------:R-:W-:Y:S01]  /*0390*/  MOV R88, R24 ;  /* 0x0000001800587202 */ /* 0x000fe20000000f00 */
[----:B------:R-:W-:-:S07]  /*03a0*/  IMAD.MOV.U32 R89, RZ, RZ, R25 ;  /* 0x000000ffff597224 */ /* 0x000fce00078e0019 */
.L_x_1:
[----:B------:R-:W0:Y:S02]  /*03b0*/  LDC.64 R2, c[0x0][0x390] ;  /* 0x0000e400ff027b82 */ /* 0x000e240000000a00 */
[----:B0-----:R-:W-:-:S10]  /*03c0*/  DMUL R2, R2, R2 ;  /* 0x0000000202027228 */ /* 0x001fd40000000000 */
[----:B------:R-:W-:Y:S02]  /*03d0*/  R2UR UR29, R3 ;  /* 0x00000000031d72ca */ /* 0x000fe400000e0000 */
[----:B------:R-:W-:-:S11]  /*03e0*/  R2UR UR28, R2 ;  /* 0x00000000021c72ca */ /* 0x000fd600000e0000 */
[----:B------:R-:W0:Y:S01]  /*03f0*/  MUFU.RCP64H R3, UR29 ;  /* 0x0000001d00037d08 */ /* 0x000e220008001800 */
[----:B------:R-:W-:Y:S01]  /*0400*/  UIADD3 UR4, UPT, UPT, UR29, 0x300402, URZ ;  /* 0x003004021d047890 */ /* 0x000fe2000fffe0ff */
[----:B------:R-:W-:Y:S02]  /*0410*/  IMAD.U32 R4, RZ, RZ, UR28 ;  /* 0x0000001cff047e24 */ /* 0x000fe4000f8e00ff */
[----:B------:R-:W-:Y:S02]  /*0420*/  IMAD.U32 R5, RZ, RZ, UR29 ;  /* 0x0000001dff057e24 */ /* 0x000fe4000f8e00ff */
[----:B------:R-:W-:Y:S01]  /*0430*/  IMAD.U32 R86, RZ, RZ, UR28 ;  /* 0x0000001cff567e24 */ /* 0x000fe2000f8e00ff */
[----:B------:R-:W-:Y:S01]  /*0440*/  MOV R2, UR4 ;  /* 0x0000000400027c02 */ /* 0x000fe20008000f00 */
[----:B------:R-:W-:Y:S02]  /*0450*/  IMAD.U32 R0, RZ, RZ, UR4 ;  /* 0x00000004ff007e24 */ /* 0x000fe4000f8e00ff */
[----:B------:R-:W-:-:S03]  /*0460*/  IMAD.U32 R87, RZ, RZ, UR29 ;  /* 0x0000001dff577e24 */ /* 0x000fc6000f8e00ff */
[----:B------:R-:W-:Y:S01]  /*0470*/  FSETP.GEU.AND P0, PT, |R0|, 5.8789094863358348022e-39, PT ;  /* 0x004004020000780b */ /* 0x000fe20003f0e200 */
[----:B0-----:R-:W-:-:S08]  /*0480*/  DFMA R4, R2, -R4, 1 ;  /* 0x3ff000000204742b */ /* 0x001fd00000000804 */
[----:B------:R-:W-:-:S08]  /*0490*/  DFMA R4, R4, R4, R4 ;  /* 0x000000040404722b */ /* 0x000fd00000000004 */
[----:B------:R-:W-:-:S08]  /*04a0*/  DFMA R4, R2, R4, R2 ;  /* 0x000000040204722b */ /* 0x000fd00000000002 */
[----:B------:R-:W-:-:S08]  /*04b0*/  DFMA R86, R4, -R86, 1 ;  /* 0x3ff000000456742b */ /* 0x000fd00000000856 */
[----:B------:R-:W-:Y:S01]  /*04c0*/  DFMA R86, R4, R86, R4 ;  /* 0x000000560456722b */ /* 0x000fe20000000004 */
[----:B------:R-:W-:Y:S10]  /*04d0*/  @P0 BRA `(.L_x_2) ;  /* 0x0000000000340947 */ /* 0x000ff40003800000 */
[----:B------:R-:W-:Y:S01]  /*04e0*/  ULOP3.LUT UR4, UR29, 0x7fffffff, URZ, 0xc0, !UPT ;  /* 0x7fffffff1d047892 */ /* 0x000fe2000f8ec0ff */
[----:B------:R-:W-:Y:S01]  /*04f0*/  MOV R2, UR28 ;  /* 0x0000001c00027c02 */ /* 0x000fe20008000f00 */
[----:B------:R-:W-:Y:S01]  /*0500*/  IMAD.U32 R5, RZ, RZ, UR29 ;  /* 0x0000001dff057e24 */ /* 0x000fe2000f8e00ff */
[----:B------:R-:W-:Y:S01]  /*0510*/  MOV R14, 0x590 ;  /* 0x00000590000e7802 */ /* 0x000fe20000000f00 */
[----:B------:R-:W-:Y:S01]  /*0520*/  UIADD3 UR4, UPT, UPT, UR4, -0x100000, URZ ;  /* 0xfff0000004047890 */ /* 0x000fe2000fffe0ff */
[----:B------:R-:W-:Y:S01]  /*0530*/  IMAD.U32 R3, RZ, RZ, UR29 ;  /* 0x0000001dff037e24 */ /* 0x000fe2000f8e00ff */
[----:B------:R-:W-:Y:S01]  /*0540*/  MOV R15, R2 ;  /* 0x00000002000f7202 */ /* 0x000fe20000000f00 */
[----:B------:R-:W-:Y:S02]  /*0550*/  IMAD.U32 R4, RZ, RZ, UR28 ;  /* 0x0000001cff047e24 */ /* 0x000fe4000f8e00ff */
[----:B------:R-:W-:Y:S02]  /*0560*/  IMAD.MOV.U32 R11, RZ, RZ, R5 ;  /* 0x000000ffff0b7224 */ /* 0x000fe400078e0005 */
[----:B------:R-:W-:-:S07]  /*0570*/  IMAD.U32 R26, RZ, RZ, UR4 ;  /* 0x00000004ff1a7e24 */ /* 0x000fce000f8e00ff */
[----:B-----5:R-:W-:Y:S05]  /*0580*/  CALL.REL.NOINC `($__internal_0_$__cuda_sm20_dblrcp_rn_slowpath_v3) ;  /* 0x0000004c00107944 */ /* 0x020fea0003c00000 */
[----:B------:R-:W-:Y:S01]  /*0590*/  IMAD.MOV.U32 R86, RZ, RZ, R24 ;  /* 0x000000ffff567224 */ /* 0x000fe200078e0018 */
[----:B------:R-:W-:-:S07]  /*05a0*/  MOV R87, R25 ;  /* 0x0000001900577202 */ /* 0x000fce0000000f00 */
.L_x_2:
[C---:B-----5:R-:W-:Y:S01]  /*05b0*/  DMUL R84, R90.reuse, UR24 ;  /* 0x000000185a547c28 */ /* 0x060fe20008000000 */
[----:B------:R-:W-:Y:S01]  /*05c0*/  CS2R R80, SRZ ;  /* 0x0000000000507805 */ /* 0x000fe2000001ff00 */
[C---:B------:R-:W-:Y:S01]  /*05d0*/  DMUL R82, R90.reuse, UR28 ;  /* 0x0000001c5a527c28 */ /* 0x040fe20008000000 */
[----:B------:R-:W-:Y:S02]  /*05e0*/  CS2R R78, SRZ ;  /* 0x00000000004e7805 */ /* 0x000fe4000001ff00 */
[----:B------:R-:W-:Y:S01]  /*05f0*/  CS2R R76, SRZ ;  /* 0x00000000004c7805 */ /* 0x000fe2000001ff00 */
[----:B------:R-:W-:Y:S02]  /*0600*/  UMOV UR4, URZ ;  /* 0x000000ff00047c82 */ /* 0x000fe40008000000 */
[C---:B------:R-:W-:Y:S02]  /*0610*/  DMUL R84, R90.reuse, R84 ;  /* 0x000000545a547228 */ /* 0x040fe40000000000 */
[----:B------:R-:W-:-:S11]  /*0620*/  DMUL R82, R90, R82 ;  /* 0x000000525a527228 */ /* 0x000fd60000000000 */
.L_x_71:
[----:B0-----:R-:W0:Y:S01]  /*0630*/  LDCU.64 UR8, c[0x0][0x3f0] ;  /* 0x00007e00ff0877ac */ /* 0x001e220008000a00 */
[----:B------:R-:W-:-:S04]  /*0640*/  UIMAD UR5, UR4, 0x3, URZ ;  /* 0x00000003040578a4 */ /* 0x000fc8000f8e02ff */
[----:B------:R-:W-:-:S04]  /*0650*/  UIADD3 UR6, UPT, UPT, UR5, 0x1, URZ ;  /* 0x0000000105067890 */ /* 0x000fc8000fffe0ff */
[----:B0-----:R-:W-:Y:S02]  /*0660*/  UIMAD.WIDE.U32 UR6, UR6, 0x8, UR8 ;  /* 0x00000008060678a5 */ /* 0x001fe4000f8e0008 */
[----:B------:R-:W-:-:S04]  /*0670*/  UIMAD.WIDE.U32 UR10, UR5, 0x8, UR8 ;  /* 0x00000008050a78a5 */ /* 0x000fc8000f8e0008 */
[----:B------:R-:W-:Y:S01]  /*0680*/  IMAD.U32 R8, RZ, RZ, UR6 ;  /* 0x00000006ff087e24 */ /* 0x000fe2000f8e00ff */
[----:B------:R-:W-:Y:S01]  /*0690*/  UIADD3 UR6, UPT, UPT, UR5, 0x2, URZ ;  /* 0x0000000205067890 */ /* 0x000fe2000fffe0ff */
[----:B------:R-:W-:Y:S01]  /*06a0*/  IMAD.U32 R9, RZ, RZ, UR7 ;  /* 0x00000007ff097e24 */ /* 0x000fe2000f8e00ff */
[----:B------:R-:W-:Y:S01]  /*06b0*/  MOV R11, UR11 ;  /* 0x0000000b000b7c02 */ /* 0x000fe20008000f00 */
[----:B------:R-:W-:-:S03]  /*06c0*/  IMAD.U32 R10, RZ, RZ, UR10 ;  /* 0x0000000aff0a7e24 */ /* 0x000fc6000f8e00ff */
[----:B------:R-:W2:Y:S01]  /*06d0*/  LDG.E.64 R4, desc[UR26][R8.64] ;  /* 0x0000001a08047981 */ /* 0x000ea2000c1e1b00 */
[----:B------:R-:W-:-:S03]  /*06e0*/  UIMAD.WIDE.U32 UR6, UR6, 0x8, UR8 ;  /* 0x00000008060678a5 */ /* 0x000fc6000f8e0008 */
[----:B------:R-:W3:Y:S03]  /*06f0*/  LDG.E.64 R2, desc[UR26][R10.64] ;  /* 0x0000001a0a027981 */ /* 0x000ee6000c1e1b00 */
[----:B------:R-:W-:Y:S02]  /*0700*/  IMAD.U32 R12, RZ, RZ, UR6 ;  /* 0x00000006ff0c7e24 */ /* 0x000fe4000f8e00ff */
[----:B------:R-:W-:-:S05]  /*0710*/  IMAD.U32 R13, RZ, RZ, UR7 ;  /* 0x00000007ff0d7e24 */ /* 0x000fca000f8e00ff */
[----:B------:R-:W4:Y:S01]  /*0720*/  LDG.E.64 R6, desc[UR26][R12.64] ;  /* 0x0000001a0c067981 */ /* 0x000f22000c1e1b00 */
[----:B--2---:R-:W-:Y:S02]  /*0730*/  DADD R4, R94, -R4 ;  /* 0x000000005e047229 */ /* 0x004fe40000000804 */
[----:B---3--:R-:W-:-:S06]  /*0740*/  DADD R2, R96, -R2 ;  /* 0x0000000060027229 */ /* 0x008fcc0000000802 */
[----:B------:R-:W-:Y:S02]  /*0750*/  DMUL R4, R4, R4 ;  /* 0x0000000404047228 */ /* 0x000fe40000000000 */
[----:B----4-:R-:W-:-:S06]  /*0760*/  DADD R6, R92, -R6 ;  /* 0x000000005c067229 */ /* 0x010fcc0000000806 */
[----:B------:R-:W-:-:S08]  /*0770*/  DFMA R4, R2, R2, R4 ;  /* 0x000000020204722b */ /* 0x000fd00000000004 */
[----:B------:R-:W-:Y:S01]  /*0780*/  DFMA R8, R6, R6, R4 ;  /* 0x000000060608722b */ /* 0x000fe20000000004 */
[----:B------:R-:W-:Y:S01]  /*0790*/  MOV R6, 0x0 ;  /* 0x0000000000067802 */ /* 0x000fe20000000f00 */
[----:B------:R-:W-:-:S04]  /*07a0*/  IMAD.MOV.U32 R7, RZ, RZ, 0x3fd80000 ;  /* 0x3fd80000ff077424 */ /* 0x000fc800078e00ff */
[----:B------:R-:W0:Y:S04]  /*07b0*/  MUFU.RSQ64H R3, R9 ;  /* 0x0000000900037308 */ /* 0x000e280000001c00 */
[----:B------:R-:W-:-:S05]  /*07c0*/  VIADD R2, R9, 0xfcb00000 ;  /* 0xfcb0000009027836 */ /* 0x000fca0000000000 */
[----:B------:R-:W-:Y:S01]  /*07d0*/  ISETP.GE.U32.AND P0, PT, R2, 0x7ca00000, PT ;  /* 0x7ca000000200780c */ /* 0x000fe20003f06070 */
[----:B0-----:R-:W-:-:S08]  /*07e0*/  DMUL R4, R2, R2 ;  /* 0x0000000202047228 */ /* 0x001fd00000000000 */
[----:B------:R-:W-:-:S08]  /*07f0*/  DFMA R4, R8, -R4, 1 ;  /* 0x3ff000000804742b */ /* 0x000fd00000000804 */
[----:B------:R-:W-:Y:S02]  /*0800*/  DFMA R6, R4, R6, 0.5 ;  /* 0x3fe000000406742b */ /* 0x000fe40000000006 */
[----:B------:R-:W-:-:S08]  /*0810*/  DMUL R4, R2, R4 ;  /* 0x0000000402047228 */ /* 0x000fd00000000000 */
[----:B------:R-:W-:-:S08]  /*0820*/  DFMA R10, R6, R4, R2 ;  /* 0x00000004060a722b */ /* 0x000fd00000000002 */
[----:B------:R-:W-:Y:S02]  /*0830*/  DMUL R12, R8, R10 ;  /* 0x0000000a080c7228 */ /* 0x000fe40000000000 */
[----:B------:R-:W-:Y:S02]  /*0840*/  VIADD R7, R11, 0xfff00000 ;  /* 0xfff000000b077836 */ /* 0x000fe40000000000 */
[----:B------:R-:W-:-:S04]  /*0850*/  IMAD.MOV.U32 R6, RZ, RZ, R10 ;  /* 0x000000ffff067224 */ /* 0x000fc800078e000a */
[----:B------:R-:W-:-:S08]  /*0860*/  DFMA R14, R12, -R12, R8 ;  /* 0x8000000c0c0e722b */ /* 0x000fd00000000008 */
[----:B------:R-:W-:Y:S01]  /*0870*/  DFMA R4, R14, R6, R12 ;  /* 0x000000060e04722b */ /* 0x000fe2000000000c */
[----:B------:R-:W-:Y:S10]  /*0880*/  @!P0 BRA `(.L_x_3) ;  /* 0x00000000002c8947 */ /* 0x000ff40003800000 */
[----:B------:R-:W-:Y:S01]  /*0890*/  MOV R24, R10 ;  /* 0x0000000a00187202 */ /* 0x000fe20000000f00 */
[----:B------:R-:W-:Y:S01]  /*08a0*/  IMAD.MOV.U32 R16, RZ, RZ, R12 ;  /* 0x000000ffff107224 */ /* 0x000fe200078e000c */
[----:B------:R-:W-:Y:S01]  /*08b0*/  MOV R17, R13 ;  /* 0x0000000d00117202 */ /* 0x000fe20000000f00 */
[----:B------:R-:W-:Y:S01]  /*08c0*/  IMAD.MOV.U32 R5, RZ, RZ, R8 ;  /* 0x000000ffff057224 */ /* 0x000fe200078e0008 */
[----:B------:R-:W-:Y:S01]  /*08d0*/  MOV R4, 0x920 ;  /* 0x0000092000047802 */ /* 0x000fe20000000f00 */
[----:B------:R-:W-:Y:S02]  /*08e0*/  IMAD.MOV.U32 R10, RZ, RZ, R9 ;  /* 0x000000ffff0a7224 */ /* 0x000fe400078e0009 */
[----:B------:R-:W-:Y:S02]  /*08f0*/  IMAD.MOV.U32 R12, RZ, RZ, R2 ;  /* 0x000000ffff0c7224 */ /* 0x000fe400078e0002 */
[----:B------:R-:W-:-:S07]  /*0900*/  IMAD.MOV.U32 R25, RZ, RZ, R7 ;  /* 0x000000ffff197224 */ /* 0x000fce00078e0007 */
[----:B------:R-:W-:Y:S05]  /*0910*/  CALL.REL.NOINC `($__internal_2_$__cuda_sm20_dsqrt_rn_f64_mediumpath_v1) ;  /* 0x00000050005c7944 */ /* 0x000fea0003c00000 */
[----:B------:R-:W-:Y:S01]  /*0920*/  IMAD.MOV.U32 R4, RZ, RZ, R10 ;  /* 0x000000ffff047224 */ /* 0x000fe200078e000a */
[----:B------:R-:W-:-:S07]  /*0930*/  MOV R5, R11 ;  /* 0x0000000b00057202 */ /* 0x000fce0000000f00 */
.L_x_3:
[----:B------:R-:W0:Y:S01]  /*0940*/  LDCU.64 UR6, c[0x0][0x3f8] ;  /* 0x00007f00ff0677ac */ /* 0x000e220008000a00 */
[----:B------:R-:W1:Y:S01]  /*0950*/  LDCU UR30, c[0x0][0x38c] ;  /* 0x00007180ff1e77ac */ /* 0x000e620008000800 */
[----:B------:R-:W2:Y:S01]  /*0960*/  LDCU UR31, c[0x0][0x394] ;  /* 0x00007280ff1f77ac */ /* 0x000ea20008000800 */
[----:B0-----:R-:W-:-:S06]  /*0970*/  UIMAD.WIDE.U32 UR6, UR4, 0x8, UR6 ;  /* 0x00000008040678a5 */ /* 0x001fcc000f8e0006 */
[----:B------:R-:W-:Y:S02]  /*0980*/  IMAD.U32 R8, RZ, RZ, UR6 ;  /* 0x00000006ff087e24 */ /* 0x000fe4000f8e00ff */
[----:B------:R-:W-:-:S03]  /*0990*/  IMAD.U32 R9, RZ, RZ, UR7 ;  /* 0x00000007ff097e24 */ /* 0x000fc6000f8e00ff */
[----:B------:R-:W0:Y:S02]  /*09a0*/  LDCU.64 UR6, c[0x0][0x388] ;  /* 0x00007100ff0677ac */ /* 0x000e240008000a00 */
[----:B------:R-:W3:Y:S01]  /*09b0*/  LDG.E.64 R2, desc[UR26][R8.64] ;  /* 0x0000001a08027981 */ /* 0x000ee2000c1e1b00 */
[----:B------:R-:W-:Y:S01]  /*09c0*/  BSSY.RECONVERGENT B0, `(.L_x_4) ;  /* 0x000040b000007945 */ /* 0x000fe20003800200 */
[----:B0-----:R-:W-:Y:S02]  /*09d0*/  DMUL R6, R90, UR6 ;  /* 0x000000065a067c28 */ /* 0x001fe40008000000 */
[----:B---3--:R-:W-:-:S08]  /*09e0*/  DADD R2, -R2, R4 ;  /* 0x0000000002027229 */ /* 0x008fd00000000104 */
[----:B------:R-:W-:-:S14]  /*09f0*/  DSETP.GEU.AND P0, PT, R6, R2, PT ;  /* 0x000000020600722a */ /* 0x000fdc0003f0e000 */
[----:B-12---:R-:W-:Y:S05]  /*0a00*/  @!P0 BRA `(.L_x_5) ;  /* 0x0000004000188947 */ /* 0x006fea0003800000 */
[----:B------:R-:W0:Y:S01]  /*0a10*/  LDCU UR5, c[0x0][0x3b4] ;  /* 0x00007680ff0577ac */ /* 0x000e220008000800 */
[----:B------:R-:W-:Y:S02]  /*0a20*/  CS2R R74, SRZ ;  /* 0x00000000004a7805 */ /* 0x000fe4000001ff00 */
[----:B------:R-:W-:Y:S02]  /*0a30*/  CS2R R72, SRZ ;  /* 0x0000000000487805 */ /* 0x000fe4000001ff00 */
[----:B------:R-:W-:Y:S02]  /*0a40*/  CS2R R70, SRZ ;  /* 0x0000000000467805 */ /* 0x000fe4000001ff00 */
[----:B------:R-:W-:Y:S02]  /*0a50*/  CS2R R68, SRZ ;  /* 0x0000000000447805 */ /* 0x000fe4000001ff00 */
[----:B------:R-:W-:Y:S02]  /*0a60*/  CS2R R66, SRZ ;  /* 0x0000000000427805 */ /* 0x000fe4000001ff00 */
[----:B------:R-:W-:-:S02]  /*0a70*/  CS2R R64, SRZ ;  /* 0x0000000000407805 */ /* 0x000fc4000001ff00 */
[----:B------:R-:W-:Y:S02]  /*0a80*/  CS2R R62, SRZ ;  /* 0x00000000003e7805 */ /* 0x000fe4000001ff00 */
[----:B------:R-:W-:Y:S02]  /*0a90*/  CS2R R60, SRZ ;  /* 0x00000000003c7805 */ /* 0x000fe4000001ff00 */
[----:B------:R-:W-:Y:S01]  /*0aa0*/  CS2R R58, SRZ ;  /* 0x00000000003a7805 */ /* 0x000fe2000001ff00 */
[----:B0-----:R-:W-:-:S09]  /*0ab0*/  UISETP.NE.AND UP0, UPT, UR5, URZ, UPT ;  /* 0x000000ff0500728c */ /* 0x001fd2000bf05270 */
[----:B------:R-:W-:Y:S05]  /*0ac0*/  BRA.U !UP0, `(.L_x_6) ;  /* 0x0000002908cc7547 */ /* 0x000fea000b800000 */
[----:B------:R-:W0:Y:S01]  /*0ad0*/  LDCU UR5, c[0x0][0x3b8] ;  /* 0x00007700ff0577ac */ /* 0x000e220008000800 */
[----:B------:R-:W1:Y:S01]  /*0ae0*/  LDCU.128 UR8, c[0x0][0x3e0] ;  /* 0x00007c00ff0877ac */ /* 0x000e620008000c00 */
[----:B------:R-:W-:-:S04]  /*0af0*/  UIMAD UR23, UR4, 0x9, URZ ;  /* 0x00000009041778a4 */ /* 0x000fc8000f8e02ff */
[----:B------:R-:W-:Y:S02]  /*0b00*/  UIADD3 UR18, UPT, UPT, UR23, 0x3, URZ ;  /* 0x0000000317127890 */ /* 0x000fe4000fffe0ff */
[----:B0-----:R-:W-:Y:S02]  /*0b10*/  UISETP.NE.AND UP0, UPT, UR5, URZ, UPT ;  /* 0x000000ff0500728c */ /* 0x001fe4000bf05270 */
[----:B-1----:R-:W-:Y:S02]  /*0b20*/  UIMAD.WIDE.U32 UR32, UR23, 0x8, UR8 ;  /* 0x00000008172078a5 */ /* 0x002fe4000f8e0008 */
[----:B------:R-:W-:-:S05]  /*0b30*/  UIMAD.WIDE.U32 UR18, UR18, 0x8, UR8 ;  /* 0x00000008121278a5 */ /* 0x000fca000f8e0008 */
[----:B------:R-:W-:Y:S07]  /*0b40*/  BRA.U !UP0, `(.L_x_6) ;  /* 0x0000002908ac7547 */ /* 0x000fee000b800000 */
[----:B------:R-:W-:Y:S01]  /*0b50*/  UIADD3 UR6, UPT, UPT, UR23, 0x6, URZ ;  /* 0x0000000617067890 */ /* 0x000fe2000fffe0ff */
[----:B------:R-:W-:Y:S01]  /*0b60*/  IMAD.U32 R54, RZ, RZ, UR18 ;  /* 0x00000012ff367e24 */ /* 0x000fe2000f8e00ff */
[----:B------:R-:W-:Y:S01]  /*0b70*/  UIADD3 UR5, UPT, UPT, UR23, 0x1, URZ ;  /* 0x0000000117057890 */ /* 0x000fe2000fffe0ff */
[----:B------:R-:W-:Y:S01]  /*0b80*/  IMAD.U32 R55, RZ, RZ, UR19 ;  /* 0x00000013ff377e24 */ /* 0x000fe2000f8e00ff */
[----:B------:R-:W-:Y:S01]  /*0b90*/  UIADD3 UR12, UPT, UPT, UR23, 0x4, URZ ;  /* 0x00000004170c7890 */ /* 0x000fe2000fffe0ff */
[----:B------:R-:W-:Y:S01]  /*0ba0*/  IMAD.U32 R56, RZ, RZ, UR32 ;  /* 0x00000020ff387e24 */ /* 0x000fe2000f8e00ff */
[----:B------:R-:W-:Y:S01]  /*0bb0*/  UIADD3 UR14, UPT, UPT, UR23, 0x7, URZ ;  /* 0x00000007170e7890 */ /* 0x000fe2000fffe0ff */
[----:B------:R-:W-:Y:S01]  /*0bc0*/  MOV R57, UR33 ;  /* 0x0000002100397c02 */ /* 0x000fe20008000f00 */
[----:B------:R-:W-:Y:S01]  /*0bd0*/  UIADD3 UR16, UPT, UPT, UR23, 0x2, URZ ;  /* 0x0000000217107890 */ /* 0x000fe2000fffe0ff */
[----:B------:R-:W5:Y:S01]  /*0be0*/  LDG.E.64 R54, desc[UR26][R54.64] ;  /* 0x0000001a36367981 */ /* 0x000f62000c1e1b00 */
[----:B------:R-:W-:-:S02]  /*0bf0*/  UIADD3 UR22, UPT, UPT, UR23, 0x5, URZ ;  /* 0x0000000517167890 */ /* 0x000fc4000fffe0ff */
[----:B------:R-:W-:Y:S01]  /*0c00*/  UIADD3 UR23, UPT, UPT, UR23, 0x8, URZ ;  /* 0x0000000817177890 */ /* 0x000fe2000fffe0ff */
[----:B------:R-:W5:Y:S01]  /*0c10*/  LDG.E.64 R56, desc[UR26][R56.64] ;  /* 0x0000001a38387981 */ /* 0x000f62000c1e1b00 */
[----:B------:R-:W-:Y:S02]  /*0c20*/  UIMAD.WIDE.U32 UR20, UR4, 0x8, UR10 ;  /* 0x00000008041478a5 */ /* 0x000fe4000f8e000a */
[----:B------:R-:W-:Y:S02]  /*0c30*/  UIMAD.WIDE.U32 UR6, UR6, 0x8, UR8 ;  /* 0x00000008060678a5 */ /* 0x000fe4000f8e0008 */
[----:B------:R-:W-:Y:S02]  /*0c40*/  UIMAD.WIDE.U32 UR10, UR5, 0x8, UR8 ;  /* 0x00000008050a78a5 */ /* 0x000fe4000f8e0008 */
[----:B------:R-:W-:Y:S01]  /*0c50*/  UIMAD.WIDE.U32 UR12, UR12, 0x8, UR8 ;  /* 0x000000080c0c78a5 */ /* 0x000fe2000f8e0008 */
[----:B------:R-:W-:Y:S01]  /*0c60*/  IMAD.U32 R52, RZ, RZ, UR20 ;  /* 0x00000014ff347e24 */ /* 0x000fe2000f8e00ff */
[----:B------:R-:W-:Y:S01]  /*0c70*/  UIMAD.WIDE.U32 UR14, UR14, 0x8, UR8 ;  /* 0x000000080e0e78a5 */ /* 0x000fe2000f8e0008 */
[----:B------:R-:W-:Y:S01]  /*0c80*/  MOV R53, UR21 ;  /* 0x0000001500357c02 */ /* 0x000fe20008000f00 */
[----:B------:R-:W-:-:S02]  /*0c90*/  UIMAD.WIDE.U32 UR16, UR16, 0x8, UR8 ;  /* 0x00000008101078a5 */ /* 0x000fc4000f8e0008 */
[----:B------:R-:W-:Y:S02]  /*0ca0*/  UIMAD.WIDE.U32 UR18, UR22, 0x8, UR8 ;  /* 0x00000008161278a5 */ /* 0x000fe4000f8e0008 */
[----:B------:R-:W-:Y:S01]  /*0cb0*/  UIMAD.WIDE.U32 UR8, UR23, 0x8, UR8 ;  /* 0x00000008170878a5 */ /* 0x000fe2000f8e0008 */
[----:B------:R-:W-:Y:S01]  /*0cc0*/  IMAD.U32 R50, RZ, RZ, UR6 ;  /* 0x00000006ff327e24 */ /* 0x000fe2000f8e00ff */
[----:B------:R-:W-:Y:S01]  /*0cd0*/  MOV R49, UR11 ;  /* 0x0000000b00317c02 */ /* 0x000fe20008000f00 */
[----:B------:R-:W-:Y:S01]  /*0ce0*/  IMAD.U32 R51, RZ, RZ, UR7 ;  /* 0x00000007ff337e24 */ /* 0x000fe2000f8e00ff */
[----:B------:R-:W-:Y:S01]  /*0cf0*/  MOV R45, UR15 ;  /* 0x0000000f002d7c02 */ /* 0x000fe20008000f00 */
[----:B------:R-:W-:Y:S01]  /*0d00*/  IMAD.U32 R48, RZ, RZ, UR10 ;  /* 0x0000000aff307e24 */ /* 0x000fe2000f8e00ff */
[----:B------:R-:W-:Y:S01]  /*0d10*/  MOV R41, UR19 ;  /* 0x0000001300297c02 */ /* 0x000fe20008000f00 */
[----:B------:R-:W-:Y:S01]  /*0d20*/  IMAD.U32 R46, RZ, RZ, UR12 ;  /* 0x0000000cff2e7e24 */ /* 0x000fe2000f8e00ff */
[----:B------:R-:W5:Y:S01]  /*0d30*/  LDG.E.64 R52, desc[UR26][R52.64] ;  /* 0x0000001a34347981 */ /* 0x000f62000c1e1b00 */
[----:B------:R-:W-:-:S02]  /*0d40*/  IMAD.U32 R47, RZ, RZ, UR13 ;  /* 0x0000000dff2f7e24 */ /* 0x000fc4000f8e00ff */
[----:B------:R-:W-:Y:S01]  /*0d50*/  IMAD.U32 R44, RZ, RZ, UR14 ;  /* 0x0000000eff2c7e24 */ /* 0x000fe2000f8e00ff */
[----:B------:R-:W5:Y:S01]  /*0d60*/  LDG.E.64 R50, desc[UR26][R50.64] ;  /* 0x0000001a32327981 */ /* 0x000f62000c1e1b00 */
[----:B------:R-:W-:Y:S02]  /*0d70*/  IMAD.U32 R42, RZ, RZ, UR16 ;  /* 0x00000010ff2a7e24 */ /* 0x000fe4000f8e00ff */
[----:B------:R-:W-:Y:S01]  /*0d80*/  IMAD.U32 R43, RZ, RZ, UR17 ;  /* 0x00000011ff2b7e24 */ /* 0x000fe2000f8e00ff */
[----:B------:R-:W5:Y:S01]  /*0d90*/  LDG.E.64 R48, desc[UR26][R48.64] ;  /* 0x0000001a30307981 */ /* 0x000f62000c1e1b00 */
[----:B------:R-:W-:Y:S02]  /*0da0*/  IMAD.U32 R40, RZ, RZ, UR18 ;  /* 0x00000012ff287e24 */ /* 0x000fe4000f8e00ff */
[----:B------:R-:W-:Y:S01]  /*0db0*/  IMAD.U32 R38, RZ, RZ, UR8 ;  /* 0x00000008ff267e24 */ /* 0x000fe2000f8e00ff */
[----:B------:R-:W5:Y:S01]  /*0dc0*/  LDG.E.64 R46, desc[UR26][R46.64] ;  /* 0x0000001a2e2e7981 */ /* 0x000f62000c1e1b00 */
[----:B------:R-:W-:-:S03]  /*0dd0*/  IMAD.U32 R39, RZ, RZ, UR9 ;  /* 0x00000009ff277e24 */ /* 0x000fc6000f8e00ff */
[----:B------:R-:W5:Y:S04]  /*0de0*/  LDG.E.64 R44, desc[UR26][R44.64] ;  /* 0x0000001a2c2c7981 */ /* 0x000f68000c1e1b00 */
[----:B------:R-:W5:Y:S04]  /*0df0*/  LDG.E.64 R42, desc[UR26][R42.64] ;  /* 0x0000001a2a2a7981 */ /* 0x000f68000c1e1b00 */
[----:B------:R-:W5:Y:S04]  /*0e00*/  LDG.E.64 R40, desc[UR26][R40.64] ;  /* 0x0000001a28287981 */ /* 0x000f68000c1e1b00 */
[----:B------:R-:W5:Y:S01]  /*0e10*/  LDG.E.64 R38, desc[UR26][R38.64] ;  /* 0x0000001a26267981 */ /* 0x000f62000c1e1b00 */
[----:B------:R-:W-:Y:S01]  /*0e20*/  IMAD.MOV.U32 R9, RZ, RZ, RZ ;  /* 0x000000ffff097224 */ /* 0x000fe200078e00ff */
[----:B------:R-:W-:-:S02]  /*0e30*/  CS2R R74, SRZ ;  /* 0x00000000004a7805 */ /* 0x000fc4000001ff00 */
[----:B------:R-:W-:Y:S02]  /*0e40*/  CS2R R72, SRZ ;  /* 0x0000000000487805 */ /* 0x000fe4000001ff00 */
[----:B------:R-:W-:Y:S02]  /*0e50*/  CS2R R70, SRZ ;  /* 0x0000000000467805 */ /* 0x000fe4000001ff00 */
[----:B------:R-:W-:Y:S02]  /*0e60*/  CS2R R68, SRZ ;  /* 0x0000000000447805 */ /* 0x000fe4000001ff00 */
[----:B------:R-:W-:Y:S02]  /*0e70*/  CS2R R66, SRZ ;  /* 0x0000000000427805 */ /* 0x000fe4000001ff00 */
[----:B------:R-:W-:Y:S02]  /*0e80*/  CS2R R64, SRZ ;  /* 0x0000000000407805 */ /* 0x000fe4000001ff00 */
[----:B------:R-:W-:-:S02]  /*0e90*/  CS2R R62, SRZ ;  /* 0x00000000003e7805 */ /* 0x000fc4000001ff00 */
[----:B------:R-:W-:Y:S02]  /*0ea0*/  CS2R R60, SRZ ;  /* 0x00000000003c7805 */ /* 0x000fe4000001ff00 */
[----:B------:R-:W-:-:S07]  /*0eb0*/  CS2R R58, SRZ ;  /* 0x00000000003a7805 */ /* 0x000fce000001ff00 */
.L_x_51:
[----:B------:R-:W0:Y:S01]  /*0ec0*/  LDCU UR5, c[0x0][0x3b8] ;  /* 0x00007700ff0577ac */ /* 0x000e220008000800 */
[----:B------:R-:W1:Y:S01]  /*0ed0*/  LDCU UR8, c[0x0][0x3b4] ;  /* 0x00007680ff0877ac */ /* 0x000e620008000800 */
[----:B------:R-:W2:Y:S01]  /*0ee0*/  LDCU.64 UR6, c[0x0][0x3c0] ;  /* 0x00007800ff0677ac */ /* 0x000ea20008000a00 */
[C---:B0-----:R-:W-:Y:S01]  /*0ef0*/  IMAD R8, R9.reuse, UR5, RZ ;  /* 0x0000000509087c24 */ /* 0x041fe2000f8e02ff */
[----:B------:R-:W-:Y:S01]  /*0f00*/  UIADD3 UR5, UPT, UPT, -UR5, URZ, URZ ;  /* 0x000000ff05057290 */ /* 0x000fe2000fffe1ff */
[----:B------:R-:W-:-:S04]  /*0f10*/  IADD3 R9, PT, PT, R9, 0x1, RZ ;  /* 0x0000000109097810 */ /* 0x000fc80007ffe0ff */
[----:B-1----:R-:W-:Y:S01]  /*0f20*/  ISETP.NE.AND P1, PT, R9, UR8, PT ;  /* 0x0000000809007c0c */ /* 0x002fe2000bf25270 */
[----:B------:R-:W-:Y:S02]  /*0f30*/  IMAD.U32 R0, RZ, RZ, UR5 ;  /* 0x00000005ff007e24 */ /* 0x000fe4000f8e00ff */
[----:B--2---:R-:W-:Y:S02]  /*0f40*/  IMAD.U32 R6, RZ, RZ, UR6 ;  /* 0x00000006ff067e24 */ /* 0x004fe4000f8e00ff */
[----:B------:R-:W-:-:S08]  /*0f50*/  IMAD.U32 R7, RZ, RZ, UR7 ;  /* 0x00000007ff077e24 */ /* 0x000fd0000f8e00ff */
.L_x_50:
[----:B------:R-:W0:Y:S01]  /*0f60*/  LDC.64 R4, c[0x0][0x3d0] ;  /* 0x0000f400ff047b82 */ /* 0x000e220000000a00 */
[----:B-----5:R1:W5:Y:S07]  /*0f70*/  LDG.E.64 R22, desc[UR26][R6.64] ;  /* 0x0000001a06167981 */ /* 0x02036e000c1e1b00 */
[----:B------:R-:W2:Y:S08]  /*0f80*/  LDC.64 R2, c[0x0][0x3c8] ;  /* 0x0000f200ff027b82 */ /* 0x000eb00000000a00 */
[----:B------:R-:W3:Y:S01]  /*0f90*/  LDC.64 R10, c[0x0][0x3d8] ;  /* 0x0000f600ff0a7b82 */ /* 0x000ee20000000a00 */
[----:B0-----:R-:W-:-:S06]  /*0fa0*/  IMAD.WIDE.U32 R4, R8, 0x8, R4 ;  /* 0x0000000808047825 */ /* 0x001fcc00078e0004 */
[----:B------:R-:W4:Y:S01]  /*0fb0*/  LDG.E.64 R4, desc[UR26][R4.64] ;  /* 0x0000001a04047981 */ /* 0x000f22000c1e1b00 */
[----:B--2---:R-:W-:-:S06]  /*0fc0*/  IMAD.WIDE.U32 R2, R8, 0x8, R2 ;  /* 0x0000000808027825 */ /* 0x004fcc00078e0002 */
[----:B------:R-:W2:Y:S01]  /*0fd0*/  LDG.E.64 R2, desc[UR26][R2.64] ;  /* 0x0000001a02027981 */ /* 0x000ea2000c1e1b00 */
[----:B---3--:R-:W-:-:S06]  /*0fe0*/  IMAD.WIDE.U32 R10, R8, 0x8, R10 ;  /* 0x00000008080a7825 */ /* 0x008fcc00078e000a */
[----:B------:R-:W3:Y:S01]  /*0ff0*/  LDG.E.64 R10, desc[UR26][R10.64] ;  /* 0x0000001a0a0a7981 */ /* 0x000ee2000c1e1b00 */
[-C--:B----4-:R-:W-:Y:S02]  /*1000*/  DMUL R12, R48, R4.reuse ;  /* 0x00000004300c7228 */ /* 0x090fe40000000000 */
[-C--:B------:R-:W-:Y:S02]  /*1010*/  DMUL R14, R46, R4.reuse ;  /* 0x000000042e0e7228 */ /* 0x080fe40000000000 */
[----:B------:R-:W-:-:S04]  /*1020*/  DMUL R16, R44, R4 ;  /* 0x000000042c107228 */ /* 0x000fc80000000000 */
[-C--:B--2---:R-:W-:Y:S02]  /*1030*/  DFMA R12, R56, R2.reuse, R12 ;  /* 0x00000002380c722b */ /* 0x084fe4000000000c */
[-C--:B------:R-:W-:Y:S02]  /*1040*/  DFMA R14, R54, R2.reuse, R14 ;  /* 0x00000002360e722b */ /* 0x080fe4000000000e */
[----:B------:R-:W-:-:S04]  /*1050*/  DFMA R16, R50, R2, R16 ;  /* 0x000000023210722b */ /* 0x000fc80000000010 */
[-C--:B---3--:R-:W-:Y:S02]  /*1060*/  DFMA R12, R42, R10.reuse, R12 ;  /* 0x0000000a2a0c722b */ /* 0x088fe4000000000c */
[-C--:B------:R-:W-:Y:S02]  /*1070*/  DFMA R14, R40, R10.reuse, R14 ;  /* 0x0000000a280e722b */ /* 0x080fe4000000000e */
[----:B------:R-:W-:-:S04]  /*1080*/  DFMA R16, R38, R10, R16 ;  /* 0x0000000a2610722b */ /* 0x000fc80000000010 */
[----:B------:R-:W-:Y:S02]  /*1090*/  DADD R106, -R96, R12 ;  /* 0x00000000606a7229 */ /* 0x000fe4000000010c */
[----:B------:R-:W-:Y:S02]  /*10a0*/  DADD R104, -R94, R14 ;  /* 0x000000005e687229 */ /* 0x000fe4000000010e */
[----:B------:R-:W-:-:S04]  /*10b0*/  DADD R102, -R92, R16 ;  /* 0x000000005c667229 */ /* 0x000fc80000000110 */
[----:B------:R-:W-:Y:S02]  /*10c0*/  DMUL R2, R106, R106 ;  /* 0x0000006a6a027228 */ /* 0x000fe40000000000 */
[----:B------:R-:W-:Y:S02]  /*10d0*/  DMUL R100, R104, R104 ;  /* 0x0000006868647228 */ /* 0x000fe40000000000 */
[----:B------:R-:W-:-:S06]  /*10e0*/  DMUL R36, R102, R102 ;  /* 0x0000006666247228 */ /* 0x000fcc0000000000 */
[----:B------:R-:W-:-:S08]  /*10f0*/  DADD R18, R2, R100 ;  /* 0x0000000002127229 */ /* 0x000fd00000000064 */
[----:B------:R-:W-:-:S06]  /*1100*/  DADD R18, R18, R36 ;  /* 0x0000000012127229 */ /* 0x000fcc0000000024 */
[----:B------:R-:W0:Y:S04]  /*1110*/  MUFU.RSQ64H R11, R19 ;  /* 0x00000013000b7308 */ /* 0x000e280000001c00 */
[----:B------:R-:W-:Y:S01]  /*1120*/  IADD3 R10, PT, PT, R19, -0x3500000, RZ ;  /* 0xfcb00000130a7810 */ /* 0x000fe20007ffe0ff */
[----:B------:R-:W-:Y:S02]  /*1130*/  IMAD.MOV.U32 R12, RZ, RZ, 0x0 ;  /* 0x00000000ff0c7424 */ /* 0x000fe400078e00ff */
[----:B------:R-:W-:-:S03]  /*1140*/  IMAD.MOV.U32 R13, RZ, RZ, 0x3fd80000 ;  /* 0x3fd80000ff0d7424 */ /* 0x000fc600078e00ff */
[----:B0-----:R-:W-:-:S08]  /*1150*/  DMUL R4, R10, R10 ;  /* 0x0000000a0a047228 */ /* 0x001fd00000000000 */
[----:B------:R-:W-:-:S08]  /*1160*/  DFMA R4, R18, -R4, 1 ;  /* 0x3ff000001204742b */ /* 0x000fd00000000804 */
[----:B------:R-:W-:Y:S02]  /*1170*/  DFMA R12, R4, R12, 0.5 ;  /* 0x3fe00000040c742b */ /* 0x000fe4000000000c */
[----:B------:R-:W-:-:S08]  /*1180*/  DMUL R4, R10, R4 ;  /* 0x000000040a047228 */ /* 0x000fd00000000000 */
[----:B------:R-:W-:Y:S01]  /*1190*/  DFMA R14, R12, R4, R10 ;  /* 0x000000040c0e722b */ /* 0x000fe2000000000a */
[----:B------:R-:W-:-:S07]  /*11a0*/  ISETP.GE.U32.AND P0, PT, R10, 0x7ca00000, PT ;  /* 0x7ca000000a00780c */ /* 0x000fce0003f06070 */
[----:B------:R-:W-:Y:S02]  /*11b0*/  DMUL R16, R18, R14 ;  /* 0x0000000e12107228 */ /* 0x000fe40000000000 */
[----:B------:R-:W-:Y:S01]  /*11c0*/  VIADD R13, R15, 0xfff00000 ;  /* 0xfff000000f0d7836 */ /* 0x000fe20000000000 */
[----:B------:R-:W-:-:S05]  /*11d0*/  MOV R12, R14 ;  /* 0x0000000e000c7202 */ /* 0x000fca0000000f00 */
[----:B------:R-:W-:-:S08]  /*11e0*/  DFMA R20, R16, -R16, R18 ;  /* 0x800000101014722b */ /* 0x000fd00000000012 */
[----:B------:R-:W-:Y:S01]  /*11f0*/  DFMA R4, R20, R12, R16 ;  /* 0x0000000c1404722b */ /* 0x000fe20000000010 */
[----:B-1----:R-:W-:Y:S10]  /*1200*/  @!P0 BRA `(.L_x_7) ;  /* 0x00000000002c8947 */ /* 0x002ff40003800000 */
[----:B------:R-:W-:Y:S01]  /*1210*/  IMAD.MOV.U32 R24, RZ, RZ, R14 ;  /* 0x000000ffff187224 */ /* 0x000fe200078e000e */
[----:B------:R-:W-:Y:S01]  /*1220*/  MOV R12, R10 ;  /* 0x0000000a000c7202 */ /* 0x000fe20000000f00 */
[----:B------:R-:W-:Y:S01]  /*1230*/  IMAD.MOV.U32 R14, RZ, RZ, R20 ;  /* 0x000000ffff0e7224 */ /* 0x000fe200078e0014 */
[----:B------:R-:W-:Y:S01]  /*1240*/  MOV R4, 0x12a0 ;  /* 0x000012a000047802 */ /* 0x000fe20000000f00 */
[----:B------:R-:W-:Y:S02]  /*1250*/  IMAD.MOV.U32 R15, RZ, RZ, R21 ;  /* 0x000000ffff0f7224 */ /* 0x000fe400078e0015 */
[----:B------:R-:W-:Y:S02]  /*1260*/  IMAD.MOV.U32 R25, RZ, RZ, R13 ;  /* 0x000000ffff197224 */ /* 0x000fe400078e000d */
[----:B------:R-:W-:Y:S02]  /*1270*/  IMAD.MOV.U32 R5, RZ, RZ, R18 ;  /* 0x000000ffff057224 */ /* 0x000fe400078e0012 */
[----:B------:R-:W-:-:S07]  /*1280*/  IMAD.MOV.U32 R10, RZ, RZ, R19 ;  /* 0x000000ffff0a7224 */ /* 0x000fce00078e0013 */
[----:B-----5:R-:W-:Y:S05]  /*1290*/  CALL.REL.NOINC `($__internal_2_$__cuda_sm20_dsqrt_rn_f64_mediumpath_v1) ;  /* 0x0000004400fc7944 */ /* 0x020fea0003c00000 */
[----:B------:R-:W-:Y:S01]  /*12a0*/  MOV R4, R10 ;  /* 0x0000000a00047202 */ /* 0x000fe20000000f00 */
[----:B------:R-:W-:-:S07]  /*12b0*/  IMAD.MOV.U32 R5, RZ, RZ, R11 ;  /* 0x000000ffff057224 */ /* 0x000fce00078e000b */
.L_x_7:
[----:B------:R-:W-:Y:S01]  /*12c0*/  DADD R10, -RZ, |R4| ;  /* 0x00000000ff0a7229 */ /* 0x000fe20000000504 */
[----:B------:R-:W-:Y:S01]  /*12d0*/  BSSY.RECONVERGENT B1, `(.L_x_8) ;  /* 0x0000006000017945 */ /* 0x000fe20003800200 */
[----:B------:R-:W-:Y:S01]  /*12e0*/  IMAD.MOV.U32 R108, RZ, RZ, RZ ;  /* 0x000000ffff6c7224 */ /* 0x000fe200078e00ff */
[----:B------:R-:W-:Y:S02]  /*12f0*/  MOV R99, 0x40080000 ;  /* 0x4008000000637802 */ /* 0x000fe40000000f00 */
[----:B------:R-:W-:-:S05]  /*1300*/  MOV R98, 0x1330 ;  /* 0x0000133000627802 */ /* 0x000fca0000000f00 */
[----:B------:R-:W-:-:S07]  /*1310*/  IMAD.MOV.U32 R109, RZ, RZ, R11 ;  /* 0x000000ffff6d7224 */ /* 0x000fce00078e000b */
[----:B-----5:R-:W-:Y:S05]  /*1320*/  CALL.REL.NOINC `($_Z8kernelPPPddddPKdS1_iiiS1_S1_S1_S1_S1_S1_S1_S1_S1_$__internal_accurate_pow) ;  /* 0x00000048008c7944 */ /* 0x020fea0003c00000 */
[----:B------:R-:W-:Y:S05]  /*1330*/  BSYNC.RECONVERGENT B1 ;  /* 0x0000000000017941 */ /* 0x000fea0003800200 */
.L_x_8:
[----:B------:R-:W-:Y:S01]  /*1340*/  DADD R12, R4, 3 ;  /* 0x40080000040c7429 */ /* 0x000fe20000000000 */
[----:B------:R-:W-:Y:S01]  /*1350*/  ISETP.GE.AND P2, PT, R5, RZ, PT ;  /* 0x000000ff0500720c */ /* 0x000fe20003f46270 */
[----:B------:R-:W-:Y:S01]  /*1360*/  DADD R14, -RZ, -R10 ;  /* 0x00000000ff0e7229 */ /* 0x000fe2000000090a */
[----:B------:R-:W-:Y:S01]  /*1370*/  BSSY.RECONVERGENT B1, `(.L_x_9) ;  /* 0x0000011000017945 */ /* 0x000fe20003800200 */
[----:B------:R-:W-:Y:S02]  /*1380*/  DSETP.NEU.AND P3, PT, R18, RZ, PT ;  /* 0x000000ff1200722a */ /* 0x000fe40003f6d000 */
[----:B------:R-:W-:-:S04]  /*1390*/  DSETP.NEU.AND P4, PT, R4, 1, PT ;  /* 0x3ff000000400742a */ /* 0x000fc80003f8d000 */
[----:B------:R-:W-:Y:S02]  /*13a0*/  LOP3.LUT R12, R13, 0x7ff00000, RZ, 0xc0, !PT ;  /* 0x7ff000000d0c7812 */ /* 0x000fe400078ec0ff */
[----:B------:R-:W-:Y:S02]  /*13b0*/  FSEL R10, R14, R10, !P2 ;  /* 0x0000000a0e0a7208 */ /* 0x000fe40005000000 */
[----:B------:R-:W-:Y:S02]  /*13c0*/  ISETP.NE.AND P0, PT, R12, 0x7ff00000, PT ;  /* 0x7ff000000c00780c */ /* 0x000fe40003f05270 */
[----:B------:R-:W-:Y:S02]  /*13d0*/  FSEL R11, R15, R11, !P2 ;  /* 0x0000000b0f0b7208 */ /* 0x000fe40005000000 */
[----:B------:R-:W-:Y:S02]  /*13e0*/  FSEL R10, R10, RZ, P3 ;  /* 0x000000ff0a0a7208 */ /* 0x000fe40001800000 */
[----:B------:R-:W-:-:S07]  /*13f0*/  FSEL R11, R5, R11, !P3 ;  /* 0x0000000b050b7208 */ /* 0x000fce0005800000 */
[----:B------:R-:W-:Y:S05]  /*1400*/  @P0 BRA `(.L_x_10) ;  /* 0x00000000001c0947 */ /* 0x000fea0003800000 */
[----:B------:R-:W-:-:S14]  /*1410*/  DSETP.GE.AND P0, PT, R18, RZ, PT ;  /* 0x000000ff1200722a */ /* 0x000fdc0003f06000 */
[----:B------:R-:W-:Y:S01]  /*1420*/  @!P0 DADD R10, R4, 3 ;  /* 0x40080000040a8429 */ /* 0x000fe20000000000 */
[----:B------:R-:W-:Y:S10]  /*1430*/  @!P0 BRA `(.L_x_10) ;  /* 0x0000000000108947 */ /* 0x000ff40003800000 */
[----:B------:R-:W-:-:S14]  /*1440*/  DSETP.NEU.AND P0, PT, |R4|, +INF , PT ;  /* 0x7ff000000400742a */ /* 0x000fdc0003f0d200 */
[----:B------:R-:W-:Y:S02]  /*1450*/  @!P0 IMAD.MOV.U32 R12, RZ, RZ, -0x100000 ;  /* 0xfff00000ff0c8424 */ /* 0x000fe400078e00ff */
[----:B------:R-:W-:-:S03]  /*1460*/  @!P0 IMAD.MOV.U32 R10, RZ, RZ, RZ ;  /* 0x000000ffff0a8224 */ /* 0x000fc600078e00ff */
[----:B------:R-:W-:-:S07]  /*1470*/  @!P0 SEL R11, R12, 0x7ff00000, !P2 ;  /* 0x7ff000000c0b8807 */ /* 0x000fce0005000000 */
.L_x_10:
[----:B------:R-:W-:Y:S05]  /*1480*/  BSYNC.RECONVERGENT B1 ;  /* 0x0000000000017941 */ /* 0x000fea0003800200 */
.L_x_9:
[----:B------:R-:W-:Y:S01]  /*1490*/  FSEL R35, R11, 1.875, P4 ;  /* 0x3ff000000b237808 */ /* 0x000fe20002000000 */
[----:B------:R-:W-:Y:S01]  /*14a0*/  BSSY.RECONVERGENT B2, `(.L_x_11) ;  /* 0x0000018000027945 */ /* 0x000fe20003800200 */
[----:B------:R-:W-:Y:S01]  /*14b0*/  FSEL R34, R10, RZ, P4 ;  /* 0x000000ff0a227208 */ /* 0x000fe20002000000 */
[----:B------:R-:W-:Y:S01]  /*14c0*/  IMAD.MOV.U32 R10, RZ, RZ, 0x1 ;  /* 0x00000001ff0a7424 */ /* 0x000fe200078e00ff */
[----:B------:R-:W0:Y:S01]  /*14d0*/  MUFU.RCP64H R11, R35 ;  /* 0x00000023000b7308 */ /* 0x000e220000001800 */
[----:B------:R-:W-:-:S04]  /*14e0*/  FSETP.GEU.AND P5, PT, |R3|, 6.5827683646048100446e-37, PT ;  /* 0x036000000300780b */ /* 0x000fc80003fae200 */
[----:B0-----:R-:W-:-:S08]  /*14f0*/  DFMA R12, -R34, R10, 1 ;  /* 0x3ff00000220c742b */ /* 0x001fd0000000010a */
[----:B------:R-:W-:-:S08]  /*1500*/  DFMA R12, R12, R12, R12 ;  /* 0x0000000c0c0c722b */ /* 0x000fd0000000000c */
[----:B------:R-:W-:-:S08]  /*1510*/  DFMA R12, R10, R12, R10 ;  /* 0x0000000c0a0c722b */ /* 0x000fd0000000000a */
[----:B------:R-:W-:-:S08]  /*1520*/  DFMA R10, -R34, R12, 1 ;  /* 0x3ff00000220a742b */ /* 0x000fd0000000010c */
[----:B------:R-:W-:-:S08]  /*1530*/  DFMA R10, R12, R10, R12 ;  /* 0x0000000a0c0a722b */ /* 0x000fd0000000000c */
[----:B------:R-:W-:-:S08]  /*1540*/  DMUL R16, R2, R10 ;  /* 0x0000000a02107228 */ /* 0x000fd00000000000 */
[----:B------:R-:W-:-:S08]  /*1550*/  DFMA R12, -R34, R16, R2 ;  /* 0x00000010220c722b */ /* 0x000fd00000000102 */
[----:B------:R-:W-:-:S10]  /*1560*/  DFMA R16, R10, R12, R16 ;  /* 0x0000000c0a10722b */ /* 0x000fd40000000010 */
[----:B------:R-:W-:-:S05]  /*1570*/  FFMA R10, RZ, R35, R17 ;  /* 0x00000023ff0a7223 */ /* 0x000fca0000000011 */
[----:B------:R-:W-:-:S13]  /*1580*/  FSETP.GT.AND P0, PT, |R10|, 1.469367938527859385e-39, PT ;  /* 0x001000000a00780b */ /* 0x000fda0003f04200 */
[----:B------:R-:W-:Y:S05]  /*1590*/  @P0 BRA P5, `(.L_x_12) ;  /* 0x0000000000200947 */ /* 0x000fea0002800000 */
[----:B------:R-:W-:Y:S01]  /*15a0*/  MOV R12, R2 ;  /* 0x00000002000c7202 */ /* 0x000fe20000000f00 */
[----:B------:R-:W-:Y:S01]  /*15b0*/  IMAD.MOV.U32 R13, RZ, RZ, R3 ;  /* 0x000000ffff0d7224 */ /* 0x000fe200078e0003 */
[----:B------:R-:W-:Y:S01]  /*15c0*/  MOV R10, 0x1600 ;  /* 0x00001600000a7802 */ /* 0x000fe20000000f00 */
[----:B------:R-:W-:Y:S02]  /*15d0*/  IMAD.MOV.U32 R98, RZ, RZ, R34 ;  /* 0x000000ffff627224 */ /* 0x000fe400078e0022 */
[----:B------:R-:W-:-:S07]  /*15e0*/  IMAD.MOV.U32 R99, RZ, RZ, R35 ;  /* 0x000000ffff637224 */ /* 0x000fce00078e0023 */
[----:B------:R-:W-:Y:S05]  /*15f0*/  CALL.REL.NOINC `($__internal_1_$__cuda_sm20_div_rn_f64_full) ;  /* 0x0000003c00947944 */ /* 0x000fea0003c00000 */
[----:B------:R-:W-:Y:S01]  /*1600*/  MOV R16, R12 ;  /* 0x0000000c00107202 */ /* 0x000fe20000000f00 */
[----:B------:R-:W-:-:S07]  /*1610*/  IMAD.MOV.U32 R17, RZ, RZ, R11 ;  /* 0x000000ffff117224 */ /* 0x000fce00078e000b */
.L_x_12:
[----:B------:R-:W-:Y:S05]  /*1620*/  BSYNC.RECONVERGENT B2 ;  /* 0x0000000000027941 */ /* 0x000fea0003800200 */
.L_x_11:
[----:B------:R-:W0:Y:S01]  /*1630*/  LDC.64 R14, c[0x0][0x388] ;  /* 0x0000e200ff0e7b82 */ /* 0x000e220000000a00 */
[----:B------:R-:W0:Y:S01]  /*1640*/  MUFU.RCP64H R11, UR30 ;  /* 0x0000001e000b7d08 */ /* 0x000e220008001800 */
[----:B------:R-:W-:Y:S01]  /*1650*/  IMAD.MOV.U32 R10, RZ, RZ, 0x1 ;  /* 0x00000001ff0a7424 */ /* 0x000fe200078e00ff */
[----:B------:R-:W-:Y:S01]  /*1660*/  FSETP.GEU.AND P5, PT, |R5|, 6.5827683646048100446e-37, PT ;  /* 0x036000000500780b */ /* 0x000fe20003fae200 */
[----:B------:R-:W-:Y:S01]  /*1670*/  BSSY.RECONVERGENT B2, `(.L_x_13) ;  /* 0x0000015000027945 */ /* 0x000fe20003800200 */
[----:B------:R-:W-:-:S03]  /*1680*/  DMUL R20, R16, R88 ;  /* 0x0000005810147228 */ /* 0x000fc60000000000 */
[----:B0-----:R-:W-:-:S08]  /*1690*/  DFMA R12, R10, -R14, 1 ;  /* 0x3ff000000a0c742b */ /* 0x001fd0000000080e */
[----:B------:R-:W-:-:S08]  /*16a0*/  DFMA R12, R12, R12, R12 ;  /* 0x0000000c0c0c722b */ /* 0x000fd0000000000c */
[----:B------:R-:W-:-:S08]  /*16b0*/  DFMA R12, R10, R12, R10 ;  /* 0x0000000c0a0c722b */ /* 0x000fd0000000000a */
[----:B------:R-:W-:-:S08]  /*16c0*/  DFMA R10, R12, -R14, 1 ;  /* 0x3ff000000c0a742b */ /* 0x000fd0000000080e */
[----:B------:R-:W-:-:S08]  /*16d0*/  DFMA R10, R12, R10, R12 ;  /* 0x0000000a0c0a722b */ /* 0x000fd0000000000c */
[----:B------:R-:W-:-:S08]  /*16e0*/  DMUL R12, R10, R4 ;  /* 0x000000040a0c7228 */ /* 0x000fd00000000000 */
[----:B------:R-:W-:-:S08]  /*16f0*/  DFMA R14, R12, -R14, R4 ;  /* 0x8000000e0c0e722b */ /* 0x000fd00000000004 */
[----:B------:R-:W-:-:S10]  /*1700*/  DFMA R10, R10, R14, R12 ;  /* 0x0000000e0a0a722b */ /* 0x000fd4000000000c */
[----:B------:R-:W-:-:S05]  /*1710*/  FFMA R12, RZ, UR30, R11 ;  /* 0x0000001eff0c7c23 */ /* 0x000fca000800000b */
[----:B------:R-:W-:-:S13]  /*1720*/  FSETP.GT.AND P0, PT, |R12|, 1.469367938527859385e-39, PT ;  /* 0x001000000c00780b */ /* 0x000fda0003f04200 */
[----:B------:R-:W-:Y:S05]  /*1730*/  @P0 BRA P5, `(.L_x_14) ;  /* 0x0000000000200947 */ /* 0x000fea0002800000 */
[----:B------:R-:W0:Y:S01]  /*1740*/  LDCU.64 UR6, c[0x0][0x388] ;  /* 0x00007100ff0677ac */ /* 0x000e220008000a00 */
[----:B------:R-:W-:Y:S01]  /*1750*/  IMAD.MOV.U32 R12, RZ, RZ, R4 ;  /* 0x000000ffff0c7224 */ /* 0x000fe200078e0004 */
[----:B------:R-:W-:Y:S01]  /*1760*/  MOV R10, 0x17b0 ;  /* 0x000017b0000a7802 */ /* 0x000fe20000000f00 */
[----:B------:R-:W-:Y:S01]  /*1770*/  IMAD.MOV.U32 R13, RZ, RZ, R5 ;  /* 0x000000ffff0d7224 */ /* 0x000fe200078e0005 */
[----:B0-----:R-:W-:Y:S01]  /*1780*/  MOV R98, UR6 ;  /* 0x0000000600627c02 */ /* 0x001fe20008000f00 */
[----:B------:R-:W-:-:S07]  /*1790*/  IMAD.U32 R99, RZ, RZ, UR7 ;  /* 0x00000007ff637e24 */ /* 0x000fce000f8e00ff */
[----:B------:R-:W-:Y:S05]  /*17a0*/  CALL.REL.NOINC `($__internal_1_$__cuda_sm20_div_rn_f64_full) ;  /* 0x0000003c00287944 */ /* 0x000fea0003c00000 */
[----:B------:R-:W-:-:S07]  /*17b0*/  IMAD.MOV.U32 R10, RZ, RZ, R12 ;  /* 0x000000ffff0a7224 */ /* 0x000fce00078e000c */
.L_x_14:
[----:B------:R-:W-:Y:S05]  /*17c0*/  BSYNC.RECONVERGENT B2 ;  /* 0x0000000000027941 */ /* 0x000fea0003800200 */
.L_x_13:
[----:B------:R-:W0:Y:S01]  /*17d0*/  MUFU.RCP64H R13, R5 ;  /* 0x00000005000d7308 */ /* 0x000e220000001800 */
[----:B------:R-:W-:Y:S01]  /*17e0*/  IADD3 R12, PT, PT, R5, 0x300402, RZ ;  /* 0x00300402050c7810 */ /* 0x000fe20007ffe0ff */
[----:B------:R-:W-:Y:S01]  /*17f0*/  DSETP.GT.AND P0, PT, R90, R10, PT ;  /* 0x0000000a5a00722a */ /* 0x000fe20003f04000 */
[----:B------:R-:W-:Y:S01]  /*1800*/  BSSY.RECONVERGENT B1, `(.L_x_15) ;  /* 0x0000012000017945 */ /* 0x000fe20003800200 */
[----:B------:R-:W-:Y:S01]  /*1810*/  IMAD.MOV.U32 R30, RZ, RZ, RZ ;  /* 0x000000ffff1e7224 */ /* 0x000fe200078e00ff */
[----:B------:R-:W-:-:S03]  /*1820*/  FSETP.GEU.AND P5, PT, |R12|, 5.8789094863358348022e-39, PT ;  /* 0x004004020c00780b */ /* 0x000fc60003fae200 */
[----:B------:R-:W-:Y:S01]  /*1830*/  FSEL R31, RZ, 1.875, !P0 ;  /* 0x3ff00000ff1f7808 */ /* 0x000fe20004000000 */
[----:B0-----:R-:W-:-:S08]  /*1840*/  DFMA R14, R12, -R4, 1 ;  /* 0x3ff000000c0e742b */ /* 0x001fd00000000804 */
[----:B------:R-:W-:-:S08]  /*1850*/  DFMA R14, R14, R14, R14 ;  /* 0x0000000e0e0e722b */ /* 0x000fd0000000000e */
[----:B------:R-:W-:-:S08]  /*1860*/  DFMA R14, R12, R14, R12 ;  /* 0x0000000e0c0e722b */ /* 0x000fd0000000000c */
[----:B------:R-:W-:-:S08]  /*1870*/  DFMA R32, R14, -R4, 1 ;  /* 0x3ff000000e20742b */ /* 0x000fd00000000804 */
[----:B------:R-:W-:Y:S01]  /*1880*/  DFMA R32, R14, R32, R14 ;  /* 0x000000200e20722b */ /* 0x000fe2000000000e */
[----:B------:R-:W-:Y:S10]  /*1890*/  @P5 BRA `(.L_x_16) ;  /* 0x0000000000205947 */ /* 0x000ff40003800000 */
[----:B------:R-:W-:Y:S01]  /*18a0*/  LOP3.LUT R10, R5, 0x7fffffff, RZ, 0xc0, !PT ;  /* 0x7fffffff050a7812 */ /* 0x000fe200078ec0ff */
[----:B------:R-:W-:Y:S01]  /*18b0*/  IMAD.MOV.U32 R15, RZ, RZ, R4 ;  /* 0x000000ffff0f7224 */ /* 0x000fe200078e0004 */
[----:B------:R-:W-:Y:S01]  /*18c0*/  MOV R14, 0x1900 ;  /* 0x00001900000e7802 */ /* 0x000fe20000000f00 */
[----:B------:R-:W-:Y:S01]  /*18d0*/  IMAD.MOV.U32 R11, RZ, RZ, R5 ;  /* 0x000000ffff0b7224 */ /* 0x000fe200078e0005 */
[----:B------:R-:W-:-:S07]  /*18e0*/  IADD3 R26, PT, PT, R10, -0x100000, RZ ;  /* 0xfff000000a1a7810 */ /* 0x000fce0007ffe0ff */
[----:B------:R-:W-:Y:S05]  /*18f0*/  CALL.REL.NOINC `($__internal_0_$__cuda_sm20_dblrcp_rn_slowpath_v3) ;  /* 0x0000003800347944 */ /* 0x000fea0003c00000 */
[----:B------:R-:W-:Y:S02]  /*1900*/  IMAD.MOV.U32 R32, RZ, RZ, R24 ;  /* 0x000000ffff207224 */ /* 0x000fe400078e0018 */
[----:B------:R-:W-:-:S07]  /*1910*/  IMAD.MOV.U32 R33, RZ, RZ, R25 ;  /* 0x000000ffff217224 */ /* 0x000fce00078e0019 */
.L_x_16:
[----:B------:R-:W-:Y:S05]  /*1920*/  BSYNC.RECONVERGENT B1 ;  /* 0x0000000000017941 */ /* 0x000fea0003800200 */
.L_x_15:
[----:B------:R-:W0:Y:S01]  /*1930*/  LDC.64 R14, c[0x0][0x390] ;  /* 0x0000e400ff0e7b82 */ /* 0x000e220000000a00 */
[----:B------:R-:W0:Y:S01]  /*1940*/  MUFU.RCP64H R11, UR31 ;  /* 0x0000001f000b7d08 */ /* 0x000e220008001800 */
[----:B------:R-:W-:Y:S01]  /*1950*/  IMAD.MOV.U32 R10, RZ, RZ, 0x1 ;  /* 0x00000001ff0a7424 */ /* 0x000fe200078e00ff */
[----:B------:R-:W-:Y:S01]  /*1960*/  FSETP.GEU.AND P5, PT, |R5|, 6.5827683646048100446e-37, PT ;  /* 0x036000000500780b */ /* 0x000fe20003fae200 */
[----:B------:R-:W-:Y:S01]  /*1970*/  DADD R16, R32, -R16 ;  /* 0x0000000020107229 */ /* 0x000fe20000000810 */
[----:B------:R-:W-:Y:S07]  /*1980*/  BSSY.RECONVERGENT B2, `(.L_x_17) ;  /* 0x0000015000027945 */ /* 0x000fee0003800200 */
[----:B------:R-:W-:-:S02]  /*1990*/  DMUL R16, R16, R86 ;  /* 0x0000005610107228 */ /* 0x000fc40000000000 */
        /* <DEDUP_REMOVED lines=12> */
[----:B------:R-:W-:Y:S01]  /*1a60*/  MOV R12, R4 ;  /* 0x00000004000c7202 */ /* 0x000fe20000000f00 */
[----:B------:R-:W-:Y:S01]  /*1a70*/  IMAD.MOV.U32 R13, RZ, RZ, R5 ;  /* 0x000000ffff0d7224 */ /* 0x000fe200078e0005 */
[----:B------:R-:W-:Y:S01]  /*1a80*/  MOV R10, 0x1ac0 ;  /* 0x00001ac0000a7802 */ /* 0x000fe20000000f00 */
[----:B0-----:R-:W-:Y:S02]  /*1a90*/  IMAD.U32 R98, RZ, RZ, UR6 ;  /* 0x00000006ff627e24 */ /* 0x001fe4000f8e00ff */
[----:B------:R-:W-:-:S07]  /*1aa0*/  IMAD.U32 R99, RZ, RZ, UR7 ;  /* 0x00000007ff637e24 */ /* 0x000fce000f8e00ff */
[----:B------:R-:W-:Y:S05]  /*1ab0*/  CALL.REL.NOINC `($__internal_1_$__cuda_sm20_div_rn_f64_full) ;  /* 0x0000003800647944 */ /* 0x000fea0003c00000 */
[----:B------:R-:W-:-:S07]  /*1ac0*/  MOV R13, R11 ;  /* 0x0000000b000d7202 */ /* 0x000fce0000000f00 */
.L_x_18:
[----:B------:R-:W-:Y:S05]  /*1ad0*/  BSYNC.RECONVERGENT B2 ;  /* 0x0000000000027941 */ /* 0x000fea0003800200 */
.L_x_17:
[----:B------:R-:W-:Y:S01]  /*1ae0*/  DSETP.GT.AND P0, PT, R90, R12, PT ;  /* 0x0000000c5a00722a */ /* 0x000fe20003f04000 */
[----:B------:R-:W-:Y:S01]  /*1af0*/  IMAD.MOV.U32 R28, RZ, RZ, RZ ;  /* 0x000000ffff1c7224 */ /* 0x000fe200078e00ff */
[----:B------:R-:W-:Y:S01]  /*1b00*/  DADD R10, -RZ, |R4| ;  /* 0x00000000ff0a7229 */ /* 0x000fe20000000504 */
[----:B------:R-:W-:Y:S01]  /*1b10*/  BSSY.RECONVERGENT B1, `(.L_x_19) ;  /* 0x0000009000017945 */ /* 0x000fe20003800200 */
[----:B------:R-:W-:Y:S01]  /*1b20*/  IMAD.MOV.U32 R108, RZ, RZ, RZ ;  /* 0x000000ffff6c7224 */ /* 0x000fe200078e00ff */
[----:B------:R-:W-:Y:S02]  /*1b30*/  MOV R99, 0x40140000 ;  /* 0x4014000000637802 */ /* 0x000fe40000000f00 */
[----:B------:R-:W-:Y:S02]  /*1b40*/  FSEL R29, RZ, 1.875, !P0 ;  /* 0x3ff00000ff1d7808 */ /* 0x000fe40004000000 */
[----:B------:R-:W-:-:S03]  /*1b50*/  MOV R98, 0x1ba0 ;  /* 0x00001ba000627802 */ /* 0x000fc60000000f00 */
[----:B------:R-:W-:Y:S01]  /*1b60*/  IMAD.MOV.U32 R109, RZ, RZ, R11 ;  /* 0x000000ffff6d7224 */ /* 0x000fe200078e000b */
[----:B------:R-:W-:-:S08]  /*1b70*/  DMUL R16, R16, R28 ;  /* 0x0000001c10107228 */ /* 0x000fd00000000000 */
[----:B------:R-:W-:-:S11]  /*1b80*/  DFMA R16, R20, R30, R16 ;  /* 0x0000001e1410722b */ /* 0x000fd60000000010 */
[----:B------:R-:W-:Y:S05]  /*1b90*/  CALL.REL.NOINC `($_Z8kernelPPPddddPKdS1_iiiS1_S1_S1_S1_S1_S1_S1_S1_S1_$__internal_accurate_pow) ;  /* 0x0000004000707944 */ /* 0x000fea0003c00000 */
[----:B------:R-:W-:Y:S05]  /*1ba0*/  BSYNC.RECONVERGENT B1 ;  /* 0x0000000000017941 */ /* 0x000fea0003800200 */
.L_x_19:
[----:B------:R-:W0:Y:S01]  /*1bb0*/  MUFU.RCP64H R15, R35 ;  /* 0x00000023000f7308 */ /* 0x000e220000001800 */
[----:B------:R-:W-:Y:S01]  /*1bc0*/  VIADD R14, R35, 0x300402 ;  /* 0x00300402230e7836 */ /* 0x000fe20000000000 */
[----:B------:R-:W-:Y:S01]  /*1bd0*/  DADD R24, -RZ, -R10 ;  /* 0x00000000ff187229 */ /* 0x000fe2000000090a */
[----:B------:R-:W-:Y:S03]  /*1be0*/  BSSY.RECONVERGENT B1, `(.L_x_20) ;  /* 0x0000017000017945 */ /* 0x000fe60003800200 */
[----:B------:R-:W-:-:S06]  /*1bf0*/  FSETP.GEU.AND P0, PT, |R14|, 5.8789094863358348022e-39, PT ;  /* 0x004004020e00780b */ /* 0x000fcc0003f0e200 */
[----:B------:R-:W-:Y:S02]  /*1c00*/  FSEL R10, R24, R10, !P2 ;  /* 0x0000000a180a7208 */ /* 0x000fe40005000000 */
[----:B------:R-:W-:Y:S01]  /*1c10*/  FSEL R11, R25, R11, !P2 ;  /* 0x0000000b190b7208 */ /* 0x000fe20005000000 */
[----:B0-----:R-:W-:-:S08]  /*1c20*/  DFMA R12, -R34, R14, 1 ;  /* 0x3ff00000220c742b */ /* 0x001fd0000000010e */
[----:B------:R-:W-:-:S08]  /*1c30*/  DFMA R12, R12, R12, R12 ;  /* 0x0000000c0c0c722b */ /* 0x000fd0000000000c */
[----:B------:R-:W-:Y:S02]  /*1c40*/  DFMA R26, R14, R12, R14 ;  /* 0x0000000c0e1a722b */ /* 0x000fe4000000000e */
[----:B------:R-:W-:-:S06]  /*1c50*/  DADD R12, R4, 5 ;  /* 0x40140000040c7429 */ /* 0x000fcc0000000000 */
[----:B------:R-:W-:-:S04]  /*1c60*/  DFMA R20, -R34, R26, 1 ;  /* 0x3ff000002214742b */ /* 0x000fc8000000011a */
[----:B------:R-:W-:Y:S02]  /*1c70*/  LOP3.LUT R12, R13, 0x7ff00000, RZ, 0xc0, !PT ;  /* 0x7ff000000d0c7812 */ /* 0x000fe400078ec0ff */
[----:B------:R-:W-:Y:S02]  /*1c80*/  FSEL R13, R5, R11, !P3 ;  /* 0x0000000b050d7208 */ /* 0x000fe40005800000 */
[----:B------:R-:W-:Y:S01]  /*1c90*/  ISETP.NE.AND P2, PT, R12, 0x7ff00000, PT ;  /* 0x7ff000000c00780c */ /* 0x000fe20003f45270 */
[----:B------:R-:W-:Y:S01]  /*1ca0*/  DFMA R26, R26, R20, R26 ;  /* 0x000000141a1a722b */ /* 0x000fe2000000001a */
[----:B------:R-:W-:-:S11]  /*1cb0*/  FSEL R12, R10, RZ, P3 ;  /* 0x000000ff0a0c7208 */ /* 0x000fd60001800000 */
[----:B------:R-:W-:Y:S05]  /*1cc0*/  @P2 BRA `(.L_x_21) ;  /* 0x0000000000202947 */ /* 0x000fea0003800000 */
[----:B------:R-:W-:-:S14]  /*1cd0*/  DSETP.GE.AND P2, PT, R18, RZ, PT ;  /* 0x000000ff1200722a */ /* 0x000fdc0003f46000 */
[----:B------:R-:W-:Y:S01]  /*1ce0*/  @!P2 DADD R12, R4, 5 ;  /* 0x40140000040ca429 */ /* 0x000fe20000000000 */
[----:B------:R-:W-:Y:S10]  /*1cf0*/  @!P2 BRA `(.L_x_21) ;  /* 0x000000000014a947 */ /* 0x000ff40003800000 */
[----:B------:R-:W-:-:S14]  /*1d00*/  DSETP.NEU.AND P2, PT, |R4|, +INF , PT ;  /* 0x7ff000000400742a */ /* 0x000fdc0003f4d200 */
[----:B------:R-:W-:Y:S01]  /*1d10*/  @!P2 IMAD.MOV.U32 R10, RZ, RZ, -0x100000 ;  /* 0xfff00000ff0aa424 */ /* 0x000fe200078e00ff */
[----:B------:R-:W-:Y:S01]  /*1d20*/  @!P2 ISETP.GE.AND P3, PT, R5, RZ, PT ;  /* 0x000000ff0500a20c */ /* 0x000fe20003f66270 */
[----:B------:R-:W-:-:S03]  /*1d30*/  @!P2 IMAD.MOV.U32 R12, RZ, RZ, RZ ;  /* 0x000000ffff0ca224 */ /* 0x000fc600078e00ff */
[----:B------:R-:W-:-:S09]  /*1d40*/  @!P2 SEL R13, R10, 0x7ff00000, !P3 ;  /* 0x7ff000000a0da807 */ /* 0x000fd20005800000 */
.L_x_21:
[----:B------:R-:W-:Y:S05]  /*1d50*/  BSYNC.RECONVERGENT B1 ;  /* 0x0000000000017941 */ /* 0x000fea0003800200 */
.L_x_20:
[----:B------:R-:W-:Y:S04]  /*1d60*/  BSSY.RECONVERGENT B1, `(.L_x_22) ;  /* 0x000000a000017945 */ /* 0x000fe80003800200 */
[----:B------:R-:W-:Y:S05]  /*1d70*/  @P0 BRA `(.L_x_23) ;  /* 0x0000000000200947 */ /* 0x000fea0003800000 */
[----:B------:R-:W-:Y:S01]  /*1d80*/  LOP3.LUT R10, R35, 0x7fffffff, RZ, 0xc0, !PT ;  /* 0x7fffffff230a7812 */ /* 0x000fe200078ec0ff */
[----:B------:R-:W-:Y:S01]  /*1d90*/  IMAD.MOV.U32 R11, RZ, RZ, R35 ;  /* 0x000000ffff0b7224 */ /* 0x000fe200078e0023 */
[----:B------:R-:W-:Y:S02]  /*1da0*/  MOV R15, R34 ;  /* 0x00000022000f7202 */ /* 0x000fe40000000f00 */
[----:B------:R-:W-:Y:S01]  /*1db0*/  MOV R14, 0x1de0 ;  /* 0x00001de0000e7802 */ /* 0x000fe20000000f00 */
[----:B------:R-:W-:-:S07]  /*1dc0*/  VIADD R26, R10, 0xfff00000 ;  /* 0xfff000000a1a7836 */ /* 0x000fce0000000000 */
[----:B------:R-:W-:Y:S05]  /*1dd0*/  CALL.REL.NOINC `($__internal_0_$__cuda_sm20_dblrcp_rn_slowpath_v3) ;  /* 0x0000003000fc7944 */ /* 0x000fea0003c00000 */
[----:B------:R-:W-:Y:S01]  /*1de0*/  IMAD.MOV.U32 R26, RZ, RZ, R24 ;  /* 0x000000ffff1a7224 */ /* 0x000fe200078e0018 */
[----:B------:R-:W-:-:S07]  /*1df0*/  MOV R27, R25 ;  /* 0x00000019001b7202 */ /* 0x000fce0000000f00 */
.L_x_23:
[----:B------:R-:W-:Y:S05]  /*1e00*/  BSYNC.RECONVERGENT B1 ;  /* 0x0000000000017941 */ /* 0x000fea0003800200 */
.L_x_22:
[----:B------:R-:W-:Y:S01]  /*1e10*/  FSEL R25, R13, 1.875, P4 ;  /* 0x3ff000000d197808 */ /* 0x000fe20002000000 */
[----:B------:R-:W-:Y:S01]  /*1e20*/  IMAD.MOV.U32 R10, RZ, RZ, 0x1 ;  /* 0x00000001ff0a7424 */ /* 0x000fe200078e00ff */
[----:B------:R-:W-:Y:S01]  /*1e30*/  FSEL R24, R12, RZ, P4 ;  /* 0x000000ff0c187208 */ /* 0x000fe20002000000 */
[----:B------:R-:W-:Y:S01]  /*1e40*/  BSSY.RECONVERGENT B2, `(.L_x_24) ;  /* 0x0000016000027945 */ /* 0x000fe20003800200 */
[----:B------:R-:W0:Y:S01]  /*1e50*/  MUFU.RCP64H R11, R25 ;  /* 0x00000019000b7308 */ /* 0x000e220000001800 */
[----:B------:R-:W-:Y:S01]  /*1e60*/  FSETP.GEU.AND P2, PT, |R3|, 6.5827683646048100446e-37, PT ;  /* 0x036000000300780b */ /* 0x000fe20003f4e200 */
[----:B------:R-:W-:Y:S02]  /*1e70*/  DMUL R22, R52, R22 ;  /* 0x0000001634167228 */ /* 0x000fe40000000000 */
        /* <DEDUP_REMOVED lines=11> */
[----:B------:R-:W-:Y:S01]  /*1f30*/  IMAD.MOV.U32 R12, RZ, RZ, R2 ;  /* 0x000000ffff0c7224 */ /* 0x000fe200078e0002 */
[----:B------:R-:W-:Y:S01]  /*1f40*/  MOV R98, R24 ;  /* 0x0000001800627202 */ /* 0x000fe20000000f00 */
[----:B------:R-:W-:Y:S01]  /*1f50*/  IMAD.MOV.U32 R13, RZ, RZ, R3 ;  /* 0x000000ffff0d7224 */ /* 0x000fe200078e0003 */
[----:B------:R-:W-:Y:S01]  /*1f60*/  MOV R10, 0x1f90 ;  /* 0x00001f90000a7802 */ /* 0x000fe20000000f00 */
[----:B------:R-:W-:-:S07]  /*1f70*/  IMAD.MOV.U32 R99, RZ, RZ, R25 ;  /* 0x000000ffff637224 */ /* 0x000fce00078e0019 */
[----:B------:R-:W-:Y:S05]  /*1f80*/  CALL.REL.NOINC `($__internal_1_$__cuda_sm20_div_rn_f64_full) ;  /* 0x0000003400307944 */ /* 0x000fea0003c00000 */
[----:B------:R-:W-:-:S07]  /*1f90*/  IMAD.MOV.U32 R13, RZ, RZ, R11 ;  /* 0x000000ffff0d7224 */ /* 0x000fce00078e000b */
.L_x_25:
[----:B------:R-:W-:Y:S05]  /*1fa0*/  BSYNC.RECONVERGENT B2 ;  /* 0x0000000000027941 */ /* 0x000fea0003800200 */
.L_x_24:
[----:B------:R-:W0:Y:S01]  /*1fb0*/  MUFU.RCP64H R3, UR25 ;  /* 0x0000001900037d08 */ /* 0x000e220008001800 */
[----:B------:R-:W-:Y:S01]  /*1fc0*/  IMAD.U32 R10, RZ, RZ, UR24 ;  /* 0x00000018ff0a7e24 */ /* 0x000fe2000f8e00ff */
[----:B------:R-:W-:Y:S01]  /*1fd0*/  MOV R11, UR25 ;  /* 0x00000019000b7c02 */ /* 0x000fe20008000f00 */
[----:B------:R-:W-:Y:S01]  /*1fe0*/  IMAD.MOV.U32 R2, RZ, RZ, 0x1 ;  /* 0x00000001ff027424 */ /* 0x000fe200078e00ff */
[----:B------:R-:W-:Y:S01]  /*1ff0*/  BSSY.RECONVERGENT B2, `(.L_x_26) ;  /* 0x000001d000027945 */ /* 0x000fe20003800200 */
[----:B------:R-:W-:Y:S02]  /*2000*/  IMAD.U32 R14, RZ, RZ, UR24 ;  /* 0x00000018ff0e7e24 */ /* 0x000fe4000f8e00ff */
[----:B------:R-:W-:Y:S02]  /*2010*/  IMAD.U32 R15, RZ, RZ, UR25 ;  /* 0x00000019ff0f7e24 */ /* 0x000fe4000f8e00ff */
[----:B0-----:R-:W-:-:S08]  /*2020*/  DFMA R10, R2, -R10, 1 ;  /* 0x3ff00000020a742b */ /* 0x001fd0000000080a */
[----:B------:R-:W-:-:S08]  /*2030*/  DFMA R10, R10, R10, R10 ;  /* 0x0000000a0a0a722b */ /* 0x000fd0000000000a */
[----:B------:R-:W-:Y:S02]  /*2040*/  DFMA R10, R2, R10, R2 ;  /* 0x0000000a020a722b */ /* 0x000fe40000000002 */
[----:B------:R-:W-:-:S06]  /*2050*/  DMUL R2, R4, R4 ;  /* 0x0000000404027228 */ /* 0x000fcc0000000000 */
[----:B------:R-:W-:Y:S02]  /*2060*/  DFMA R14, R10, -R14, 1 ;  /* 0x3ff000000a0e742b */ /* 0x000fe4000000080e */
[----:B------:R-:W-:-:S06]  /*2070*/  DADD R4, R84, -R2 ;  /* 0x0000000054047229 */ /* 0x000fcc0000000802 */
[----:B------:R-:W-:-:S04]  /*2080*/  DFMA R10, R10, R14, R10 ;  /* 0x0000000e0a0a722b */ /* 0x000fc8000000000a */
[----:B------:R-:W-:-:S04]  /*2090*/  FSETP.GEU.AND P2, PT, |R5|, 6.5827683646048100446e-37, PT ;  /* 0x036000000500780b */ /* 0x000fc80003f4e200 */
[----:B------:R-:W-:-:S08]  /*20a0*/  DMUL R14, R4, R10 ;  /* 0x0000000a040e7228 */ /* 0x000fd00000000000 */
[----:B------:R-:W-:-:S08]  /*20b0*/  DFMA R18, R14, -UR24, R4 ;  /* 0x800000180e127c2b */ /* 0x000fd00008000004 */
[----:B------:R-:W-:Y:S02]  /*20c0*/  DFMA R10, R10, R18, R14 ;  /* 0x000000120a0a722b */ /* 0x000fe4000000000e */
[----:B------:R-:W-:-:S08]  /*20d0*/  DFMA R18, R12, -3, R26 ;  /* 0xc00800000c12782b */ /* 0x000fd0000000001a */
[----:B------:R-:W-:Y:S01]  /*20e0*/  FFMA R12, RZ, UR25, R11 ;  /* 0x00000019ff0c7c23 */ /* 0x000fe2000800000b */
[----:B------:R-:W-:-:S04]  /*20f0*/  DMUL R18, R18, 0.5 ;  /* 0x3fe0000012127828 */ /* 0x000fc80000000000 */
[----:B------:R-:W-:-:S13]  /*2100*/  FSETP.GT.AND P0, PT, |R12|, 1.469367938527859385e-39, PT ;  /* 0x001000000c00780b */ /* 0x000fda0003f04200 */
[----:B------:R-:W-:Y:S05]  /*2110*/  @P0 BRA P2, `(.L_x_27) ;  /* 0x0000000000280947 */ /* 0x000fea0001000000 */
[----:B------:R-:W-:Y:S01]  /*2120*/  IMAD.U32 R11, RZ, RZ, UR25 ;  /* 0x00000019ff0b7e24 */ /* 0x000fe2000f8e00ff */
[----:B------:R-:W-:Y:S01]  /*2130*/  MOV R98, UR24 ;  /* 0x0000001800627c02 */ /* 0x000fe20008000f00 */
[----:B------:R-:W-:Y:S01]  /*2140*/  IMAD.U32 R99, RZ, RZ, UR25 ;  /* 0x00000019ff637e24 */ /* 0x000fe2000f8e00ff */
[----:B------:R-:W-:Y:S01]  /*2150*/  MOV R12, R4 ;  /* 0x00000004000c7202 */ /* 0x000fe20000000f00 */
[----:B------:R-:W-:Y:S01]  /*2160*/  IMAD.U32 R10, RZ, RZ, UR24 ;  /* 0x00000018ff0a7e24 */ /* 0x000fe2000f8e00ff */
[----:B------:R-:W-:Y:S01]  /*2170*/  MOV R10, 0x21b0 ;  /* 0x000021b0000a7802 */ /* 0x000fe20000000f00 */
[----:B------:R-:W-:Y:S02]  /*2180*/  IMAD.MOV.U32 R13, RZ, RZ, R5 ;  /* 0x000000ffff0d7224 */ /* 0x000fe400078e0005 */
[----:B------:R-:W-:-:S07]  /*2190*/  IMAD.MOV.U32 R99, RZ, RZ, R11 ;  /* 0x000000ffff637224 */ /* 0x000fce00078e000b */
[----:B------:R-:W-:Y:S05]  /*21a0*/  CALL.REL.NOINC `($__internal_1_$__cuda_sm20_div_rn_f64_full) ;  /* 0x0000003000a87944 */ /* 0x000fea0003c00000 */
[----:B------:R-:W-:-:S07]  /*21b0*/  IMAD.MOV.U32 R10, RZ, RZ, R12 ;  /* 0x000000ffff0a7224 */ /* 0x000fce00078e000c */
.L_x_27:
[----:B------:R-:W-:Y:S05]  /*21c0*/  BSYNC.RECONVERGENT B2 ;  /* 0x0000000000027941 */ /* 0x000fea0003800200 */
.L_x_26:
[----:B------:R-:W0:Y:S01]  /*21d0*/  MUFU.RCP64H R5, UR29 ;  /* 0x0000001d00057d08 */ /* 0x000e220008001800 */
[----:B------:R-:W-:Y:S01]  /*21e0*/  MOV R12, UR28 ;  /* 0x0000001c000c7c02 */ /* 0x000fe20008000f00 */
[----:B------:R-:W-:Y:S01]  /*21f0*/  IMAD.U32 R13, RZ, RZ, UR29 ;  /* 0x0000001dff0d7e24 */ /* 0x000fe2000f8e00ff */
[----:B------:R-:W-:Y:S01]  /*2200*/  DADD R14, R82, -R2 ;  /* 0x00000000520e7229 */ /* 0x000fe20000000802 */
[----:B------:R-:W-:Y:S01]  /*2210*/  IMAD.MOV.U32 R4, RZ, RZ, 0x1 ;  /* 0x00000001ff047424 */ /* 0x000fe200078e00ff */
[----:B------:R-:W-:Y:S01]  /*2220*/  BSSY.RECONVERGENT B2, `(.L_x_28) ;  /* 0x000001a000027945 */ /* 0x000fe20003800200 */
[----:B------:R-:W-:-:S07]  /*2230*/  DMUL R20, R30, R10 ;  /* 0x0000000a1e147228 */ /* 0x000fce0000000000 */
[----:B------:R-:W-:Y:S01]  /*2240*/  FSETP.GEU.AND P2, PT, |R15|, 6.5827683646048100446e-37, PT ;  /* 0x036000000f00780b */ /* 0x000fe20003f4e200 */
[----:B0-----:R-:W-:-:S08]  /*2250*/  DFMA R12, R4, -R12, 1 ;  /* 0x3ff00000040c742b */ /* 0x001fd0000000080c */
[----:B------:R-:W-:-:S08]  /*2260*/  DFMA R12, R12, R12, R12 ;  /* 0x0000000c0c0c722b */ /* 0x000fd0000000000c */
[----:B------:R-:W-:Y:S01]  /*2270*/  DFMA R12, R4, R12, R4 ;  /* 0x0000000c040c722b */ /* 0x000fe20000000004 */
[----:B------:R-:W-:Y:S01]  /*2280*/  IMAD.U32 R4, RZ, RZ, UR28 ;  /* 0x0000001cff047e24 */ /* 0x000fe2000f8e00ff */
[----:B------:R-:W-:-:S06]  /*2290*/  MOV R5, UR29 ;  /* 0x0000001d00057c02 */ /* 0x000fcc0008000f00 */
[----:B------:R-:W-:-:S08]  /*22a0*/  DFMA R4, R12, -R4, 1 ;  /* 0x3ff000000c04742b */ /* 0x000fd00000000804 */
[----:B------:R-:W-:-:S08]  /*22b0*/  DFMA R4, R12, R4, R12 ;  /* 0x000000040c04722b */ /* 0x000fd0000000000c */
[----:B------:R-:W-:-:S08]  /*22c0*/  DMUL R12, R14, R4 ;  /* 0x000000040e0c7228 */ /* 0x000fd00000000000 */
[----:B------:R-:W-:-:S08]  /*22d0*/  DFMA R2, R12, -UR28, R14 ;  /* 0x8000001c0c027c2b */ /* 0x000fd0000800000e */
[----:B------:R-:W-:-:S10]  /*22e0*/  DFMA R12, R4, R2, R12 ;  /* 0x00000002040c722b */ /* 0x000fd4000000000c */
[----:B------:R-:W-:-:S05]  /*22f0*/  FFMA R2, RZ, UR29, R13 ;  /* 0x0000001dff027c23 */ /* 0x000fca000800000d */
[----:B------:R-:W-:-:S13]  /*2300*/  FSETP.GT.AND P0, PT, |R2|, 1.469367938527859385e-39, PT ;  /* 0x001000000200780b */ /* 0x000fda0003f04200 */
[----:B------:R-:W-:Y:S05]  /*2310*/  @P0 BRA P2, `(.L_x_29) ;  /* 0x0000000000280947 */ /* 0x000fea0001000000 */
[----:B------:R-:W-:Y:S01]  /*2320*/  MOV R3, UR29 ;  /* 0x0000001d00037c02 */ /* 0x000fe20008000f00 */
[----:B------:R-:W-:Y:S01]  /*2330*/  IMAD.U32 R99, RZ, RZ, UR29 ;  /* 0x0000001dff637e24 */ /* 0x000fe2000f8e00ff */
[----:B------:R-:W-:Y:S01]  /*2340*/  MOV R10, 0x23b0 ;  /* 0x000023b0000a7802 */ /* 0x000fe20000000f00 */
[----:B------:R-:W-:Y:S02]  /*2350*/  IMAD.U32 R98, RZ, RZ, UR28 ;  /* 0x0000001cff627e24 */ /* 0x000fe4000f8e00ff */
[----:B------:R-:W-:Y:S02]  /*2360*/  IMAD.U32 R2, RZ, RZ, UR28 ;  /* 0x0000001cff027e24 */ /* 0x000fe4000f8e00ff */
[----:B------:R-:W-:Y:S02]  /*2370*/  IMAD.MOV.U32 R12, RZ, RZ, R14 ;  /* 0x000000ffff0c7224 */ /* 0x000fe400078e000e */
[----:B------:R-:W-:Y:S02]  /*2380*/  IMAD.MOV.U32 R13, RZ, RZ, R15 ;  /* 0x000000ffff0d7224 */ /* 0x000fe400078e000f */
[----:B------:R-:W-:-:S07]  /*2390*/  IMAD.MOV.U32 R99, RZ, RZ, R3 ;  /* 0x000000ffff637224 */ /* 0x000fce00078e0003 */
[----:B------:R-:W-:Y:S05]  /*23a0*/  CALL.REL.NOINC `($__internal_1_$__cuda_sm20_div_rn_f64_full) ;  /* 0x0000003000287944 */ /* 0x000fea0003c00000 */
[----:B------:R-:W-:-:S07]  /*23b0*/  MOV R13, R11 ;  /* 0x0000000b000d7202 */ /* 0x000fce0000000f00 */
.L_x_29:
[----:B------:R-:W-:Y:S05]  /*23c0*/  BSYNC.RECONVERGENT B2 ;  /* 0x0000000000027941 */ /* 0x000fea0003800200 */
.L_x_28:
[----:B------:R-:W0:Y:S01]  /*23d0*/  MUFU.RCP64H R3, R35 ;  /* 0x0000002300037308 */ /* 0x000e220000001800 */
[----:B------:R-:W-:Y:S01]  /*23e0*/  IMAD.MOV.U32 R2, RZ, RZ, 0x1 ;  /* 0x00000001ff027424 */ /* 0x000fe200078e00ff */
[----:B------:R-:W-:Y:S01]  /*23f0*/  DFMA R20, R28, -R12, R20 ;  /* 0x8000000c1c14722b */ /* 0x000fe20000000014 */
[----:B------:R-:W-:Y:S07]  /*2400*/  BSSY.RECONVERGENT B2, `(.L_x_30) ;  /* 0x0000017000027945 */ /* 0x000fee0003800200 */
[----:B------:R-:W-:-:S02]  /*2410*/  DFMA R18, R18, -R20, R16 ;  /* 0x800000141212722b */ /* 0x000fc40000000010 */
[----:B0-----:R-:W-:-:S08]  /*2420*/  DFMA R4, -R34, R2, 1 ;  /* 0x3ff000002204742b */ /* 0x001fd00000000102 */
[----:B------:R-:W-:-:S08]  /*2430*/  DFMA R4, R4, R4, R4 ;  /* 0x000000040404722b */ /* 0x000fd00000000004 */
[----:B------:R-:W-:Y:S02]  /*2440*/  DFMA R4, R2, R4, R2 ;  /* 0x000000040204722b */ /* 0x000fe40000000002 */
[----:B------:R-:W-:-:S06]  /*2450*/  DMUL R2, R106, R104 ;  /* 0x000000686a027228 */ /* 0x000fcc0000000000 */
[----:B------:R-:W-:-:S04]  /*2460*/  DFMA R10, -R34, R4, 1 ;  /* 0x3ff00000220a742b */ /* 0x000fc80000000104 */
[----:B------:R-:W-:-:S04]  /*2470*/  FSETP.GEU.AND P2, PT, |R3|, 6.5827683646048100446e-37, PT ;  /* 0x036000000300780b */ /* 0x000fc80003f4e200 */
        /* <DEDUP_REMOVED lines=13> */
[----:B------:R-:W-:Y:S02]  /*2550*/  IMAD.MOV.U32 R4, RZ, RZ, R12 ;  /* 0x000000ffff047224 */ /* 0x000fe400078e000c */
[----:B------:R-:W-:-:S07]  /*2560*/  IMAD.MOV.U32 R5, RZ, RZ, R11 ;  /* 0x000000ffff057224 */ /* 0x000fce00078e000b */
.L_x_31:
[----:B------:R-:W-:Y:S05]  /*2570*/  BSYNC.RECONVERGENT B2 ;  /* 0x0000000000027941 */ /* 0x000fea0003800200 */
.L_x_30:
[----:B------:R-:W0:Y:S01]  /*2580*/  MUFU.RCP64H R11, R25 ;  /* 0x00000019000b7308 */ /* 0x000e220000001800 */
[----:B------:R-:W-:Y:S01]  /*2590*/  MOV R10, 0x1 ;  /* 0x00000001000a7802 */ /* 0x000fe20000000f00 */
[----:B------:R-:W-:Y:S01]  /*25a0*/  DMUL R108, R4, R88 ;  /* 0x00000058046c7228 */ /* 0x000fe20000000000 */
[----:B------:R-:W-:Y:S01]  /*25b0*/  FSETP.GEU.AND P2, PT, |R3|, 6.5827683646048100446e-37, PT ;  /* 0x036000000300780b */ /* 0x000fe20003f4e200 */
[----:B------:R-:W-:Y:S06]  /*25c0*/  BSSY.RECONVERGENT B2, `(.L_x_32) ;  /* 0x0000014000027945 */ /* 0x000fec0003800200 */
[----:B------:R-:W-:-:S02]  /*25d0*/  DMUL R108, R30, R108 ;  /* 0x0000006c1e6c7228 */ /* 0x000fc40000000000 */
        /* <DEDUP_REMOVED lines=18> */
.L_x_33:
[----:B------:R-:W-:Y:S05]  /*2700*/  BSYNC.RECONVERGENT B2 ;  /* 0x0000000000027941 */ /* 0x000fea0003800200 */
.L_x_32:
[----:B------:R-:W0:Y:S01]  /*2710*/  MUFU.RCP64H R3, R35 ;  /* 0x0000002300037308 */ /* 0x000e220000001800 */
[----:B------:R-:W-:Y:S01]  /*2720*/  IMAD.MOV.U32 R2, RZ, RZ, 0x1 ;  /* 0x00000001ff027424 */ /* 0x000fe200078e00ff */
[----:B------:R-:W-:Y:S01]  /*2730*/  DMUL R106, R106, R102 ;  /* 0x000000666a6a7228 */ /* 0x000fe20000000000 */
[----:B------:R-:W-:Y:S01]  /*2740*/  BSSY.RECONVERGENT B2, `(.L_x_34) ;  /* 0x0000017000027945 */ /* 0x000fe20003800200 */
[----:B------:R-:W-:-:S08]  /*2750*/  DMUL R110, R10, 3 ;  /* 0x400800000a6e7828 */ /* 0x000fd00000000000 */
[----:B------:R-:W-:Y:S01]  /*2760*/  FSETP.GEU.AND P2, PT, |R107|, 6.5827683646048100446e-37, PT ;  /* 0x036000006b00780b */ /* 0x000fe20003f4e200 */
[----:B------:R-:W-:Y:S02]  /*2770*/  DMUL R110, R110, 0.5 ;  /* 0x3fe000006e6e7828 */ /* 0x000fe40000000000 */
        /* <DEDUP_REMOVED lines=17> */
[----:B------:R-:W-:Y:S01]  /*2890*/  IMAD.MOV.U32 R2, RZ, RZ, R12 ;  /* 0x000000ffff027224 */ /* 0x000fe200078e000c */
[----:B------:R-:W-:-:S07]  /*28a0*/  MOV R3, R11 ;  /* 0x0000000b00037202 */ /* 0x000fce0000000f00 */
.L_x_35:
[----:B------:R-:W-:Y:S05]  /*28b0*/  BSYNC.RECONVERGENT B2 ;  /* 0x0000000000027941 */ /* 0x000fea0003800200 */
.L_x_34:
[----:B------:R-:W0:Y:S01]  /*28c0*/  MUFU.RCP64H R11, R25 ;  /* 0x00000019000b7308 */ /* 0x000e220000001800 */
[----:B------:R-:W-:Y:S01]  /*28d0*/  IMAD.MOV.U32 R10, RZ, RZ, 0x1 ;  /* 0x00000001ff0a7424 */ /* 0x000fe200078e00ff */
[----:B------:R-:W-:Y:S01]  /*28e0*/  FSETP.GEU.AND P2, PT, |R107|, 6.5827683646048100446e-37, PT ;  /* 0x036000006b00780b */ /* 0x000fe20003f4e200 */
[----:B------:R-:W-:Y:S01]  /*28f0*/  DMUL R16, R2, R88 ;  /* 0x0000005802107228 */ /* 0x000fe20000000000 */
[----:B------:R-:W-:Y:S07]  /*2900*/  BSSY.RECONVERGENT B2, `(.L_x_36) ;  /* 0x0000014000027945 */ /* 0x000fee0003800200 */
        /* <DEDUP_REMOVED lines=19> */
.L_x_37:
[----:B------:R-:W-:Y:S05]  /*2a40*/  BSYNC.RECONVERGENT B2 ;  /* 0x0000000000027941 */ /* 0x000fea0003800200 */
.L_x_36:
[----:B------:R-:W0:Y:S01]  /*2a50*/  MUFU.RCP64H R11, R35 ;  /* 0x00000023000b7308 */ /* 0x000e220000001800 */
[----:B------:R-:W-:Y:S01]  /*2a60*/  IMAD.MOV.U32 R10, RZ, RZ, 0x1 ;  /* 0x00000001ff0a7424 */ /* 0x000fe200078e00ff */
[----:B------:R-:W-:Y:S01]  /*2a70*/  DMUL R4, R4, R86 ;  /* 0x0000005604047228 */ /* 0x000fe20000000000 */
[----:B------:R-:W-:Y:S01]  /*2a80*/  FSETP.GEU.AND P2, PT, |R101|, 6.5827683646048100446e-37, PT ;  /* 0x036000006500780b */ /* 0x000fe20003f4e200 */
[----:B------:R-:W-:Y:S06]  /*2a90*/  BSSY.RECONVERGENT B2, `(.L_x_38) ;  /* 0x0000017000027945 */ /* 0x000fec0003800200 */
[----:B------:R-:W-:-:S02]  /*2aa0*/  DFMA R4, R28, -R4, R108 ;  /* 0x800000041c04722b */ /* 0x000fc4000000006c */
[----:B------:R-:W-:Y:S02]  /*2ab0*/  DMUL R108, R12, 3 ;  /* 0x400800000c6c7828 */ /* 0x000fe40000000000 */
[----:B0-----:R-:W-:-:S04]  /*2ac0*/  DFMA R14, -R34, R10, 1 ;  /* 0x3ff00000220e742b */ /* 0x001fc8000000010a */
[----:B------:R-:W-:Y:S02]  /*2ad0*/  DFMA R110, R20, R110, R4 ;  /* 0x0000006e146e722b */ /* 0x000fe40000000004 */
[----:B------:R-:W-:Y:S02]  /*2ae0*/  DMUL R108, R108, 0.5 ;  /* 0x3fe000006c6c7828 */ /* 0x000fe40000000000 */
        /* <DEDUP_REMOVED lines=16> */
[----:B------:R-:W-:-:S07]  /*2bf0*/  MOV R10, R12 ;  /* 0x0000000c000a7202 */ /* 0x000fce0000000f00 */
.L_x_39:
[----:B------:R-:W-:Y:S05]  /*2c00*/  BSYNC.RECONVERGENT B2 ;  /* 0x0000000000027941 */ /* 0x000fea0003800200 */
.L_x_38:
[----:B------:R-:W0:Y:S01]  /*2c10*/  MUFU.RCP64H R5, R25 ;  /* 0x0000001900057308 */ /* 0x000e220000001800 */
[----:B------:R-:W-:Y:S01]  /*2c20*/  IMAD.MOV.U32 R4, RZ, RZ, 0x1 ;  /* 0x00000001ff047424 */ /* 0x000fe200078e00ff */
[----:B------:R-:W-:Y:S01]  /*2c30*/  DMUL R106, R10, R88 ;  /* 0x000000580a6a7228 */ /* 0x000fe20000000000 */
[----:B------:R-:W-:Y:S01]  /*2c40*/  FSETP.GEU.AND P2, PT, |R101|, 6.5827683646048100446e-37, PT ;  /* 0x036000006500780b */ /* 0x000fe20003f4e200 */
[----:B------:R-:W-:Y:S03]  /*2c50*/  BSSY.RECONVERGENT B2, `(.L_x_40) ;  /* 0x0000017000027945 */ /* 0x000fe60003800200 */
[----:B0-----:R-:W-:-:S08]  /*2c60*/  DFMA R12, -R24, R4, 1 ;  /* 0x3ff00000180c742b */ /* 0x001fd00000000104 */
[----:B------:R-:W-:-:S08]  /*2c70*/  DFMA R12, R12, R12, R12 ;  /* 0x0000000c0c0c722b */ /* 0x000fd0000000000c */
[----:B------:R-:W-:-:S08]  /*2c80*/  DFMA R12, R4, R12, R4 ;  /* 0x0000000c040c722b */ /* 0x000fd00000000004 */
[----:B------:R-:W-:-:S08]  /*2c90*/  DFMA R4, -R24, R12, 1 ;  /* 0x3ff000001804742b */ /* 0x000fd0000000010c */
[----:B------:R-:W-:Y:S02]  /*2ca0*/  DFMA R98, R12, R4, R12 ;  /* 0x000000040c62722b */ /* 0x000fe4000000000c */
[----:B------:R-:W-:-:S06]  /*2cb0*/  DADD R4, -R10, R32 ;  /* 0x000000000a047229 */ /* 0x000fcc0000000120 */
[----:B------:R-:W-:Y:S02]  /*2cc0*/  DMUL R12, R100, R98 ;  /* 0x00000062640c7228 */ /* 0x000fe40000000000 */
[----:B------:R-:W-:-:S06]  /*2cd0*/  DMUL R4, R4, R86 ;  /* 0x0000005604047228 */ /* 0x000fcc0000000000 */
[----:B------:R-:W-:Y:S02]  /*2ce0*/  DFMA R14, -R24, R12, R100 ;  /* 0x0000000c180e722b */ /* 0x000fe40000000164 */
[----:B------:R-:W-:-:S06]  /*2cf0*/  DMUL R4, R28, R4 ;  /* 0x000000041c047228 */ /* 0x000fcc0000000000 */
[----:B------:R-:W-:Y:S02]  /*2d00*/  DFMA R12, R98, R14, R12 ;  /* 0x0000000e620c722b */ /* 0x000fe4000000000c */
[----:B------:R-:W-:-:S08]  /*2d10*/  DFMA R106, R30, R106, R4 ;  /* 0x0000006a1e6a722b */ /* 0x000fd00000000004 */
        /* <DEDUP_REMOVED lines=10> */
.L_x_41:
[----:B------:R-:W-:Y:S05]  /*2dc0*/  BSYNC.RECONVERGENT B2 ;  /* 0x0000000000027941 */ /* 0x000fea0003800200 */
.L_x_40:
[----:B------:R-:W0:Y:S01]  /*2dd0*/  MUFU.RCP64H R5, R35 ;  /* 0x0000002300057308 */ /* 0x000e220000001800 */
[----:B------:R-:W-:Y:S01]  /*2de0*/  IMAD.MOV.U32 R4, RZ, RZ, 0x1 ;  /* 0x00000001ff047424 */ /* 0x000fe200078e00ff */
[----:B------:R-:W-:Y:S01]  /*2df0*/  DMUL R102, R104, R102 ;  /* 0x0000006668667228 */ /* 0x000fe20000000000 */
[----:B------:R-:W-:Y:S01]  /*2e00*/  BSSY.RECONVERGENT B2, `(.L_x_42) ;  /* 0x0000018000027945 */ /* 0x000fe20003800200 */
[----:B------:R-:W-:-:S08]  /*2e10*/  DFMA R12, R12, -3, R26 ;  /* 0xc00800000c0c782b */ /* 0x000fd0000000001a */
[----:B------:R-:W-:Y:S01]  /*2e20*/  FSETP.GEU.AND P2, PT, |R103|, 6.5827683646048100446e-37, PT ;  /* 0x036000006700780b */ /* 0x000fe20003f4e200 */
[----:B------:R-:W-:Y:S02]  /*2e30*/  DMUL R12, R12, 0.5 ;  /* 0x3fe000000c0c7828 */ /* 0x000fe40000000000 */
[----:B0-----:R-:W-:-:S06]  /*2e40*/  DFMA R10, -R34, R4, 1 ;  /* 0x3ff00000220a742b */ /* 0x001fcc0000000104 */
[----:B------:R-:W-:Y:S02]  /*2e50*/  DFMA R106, -R20, R12, R106 ;  /* 0x0000000c146a722b */ /* 0x000fe4000000016a */
        /* <DEDUP_REMOVED lines=18> */
.L_x_43:
[----:B------:R-:W-:Y:S05]  /*2f80*/  BSYNC.RECONVERGENT B2 ;  /* 0x0000000000027941 */ /* 0x000fea0003800200 */
.L_x_42:
        /* <DEDUP_REMOVED lines=24> */
.L_x_45:
[----:B------:R-:W-:Y:S05]  /*3110*/  BSYNC.RECONVERGENT B2 ;  /* 0x0000000000027941 */ /* 0x000fea0003800200 */
.L_x_44:
[----:B------:R-:W0:Y:S01]  /*3120*/  MUFU.RCP64H R13, R35 ;  /* 0x00000023000d7308 */ /* 0x000e220000001800 */
[----:B------:R-:W-:Y:S01]  /*3130*/  MOV R12, 0x1 ;  /* 0x00000001000c7802 */ /* 0x000fe20000000f00 */
[-C--:B------:R-:W-:Y:S01]  /*3140*/  DMUL R2, R2, R86.reuse ;  /* 0x0000005602027228 */ /* 0x080fe20000000000 */
[----:B------:R-:W-:Y:S01]  /*3150*/  FSETP.GEU.AND P2, PT, |R37|, 6.5827683646048100446e-37, PT ;  /* 0x036000002500780b */ /* 0x000fe20003f4e200 */
[----:B------:R-:W-:Y:S01]  /*3160*/  DMUL R10, R10, 3 ;  /* 0x400800000a0a7828 */ /* 0x000fe20000000000 */
[----:B------:R-:W-:Y:S01]  /*3170*/  BSSY.RECONVERGENT B2, `(.L_x_46) ;  /* 0x0000019000027945 */ /* 0x000fe20003800200 */
[----:B------:R-:W-:-:S04]  /*3180*/  DMUL R4, R4, R86 ;  /* 0x0000005604047228 */ /* 0x000fc80000000000 */
[----:B------:R-:W-:Y:S02]  /*3190*/  DFMA R16, R28, -R2, R16 ;  /* 0x800000021c10722b */ /* 0x000fe40000000010 */
[----:B------:R-:W-:Y:S02]  /*31a0*/  DMUL R2, R10, 0.5 ;  /* 0x3fe000000a027828 */ /* 0x000fe40000000000 */
[----:B------:R-:W-:Y:S02]  /*31b0*/  DFMA R4, R28, -R4, R100 ;  /* 0x800000041c04722b */ /* 0x000fe40000000064 */
[----:B0-----:R-:W-:Y:S02]  /*31c0*/  DFMA R14, -R34, R12, 1 ;  /* 0x3ff00000220e742b */ /* 0x001fe4000000010c */
[----:B------:R-:W-:-:S04]  /*31d0*/  DFMA R108, R20, R108, R16 ;  /* 0x0000006c146c722b */ /* 0x000fc80000000010 */
[----:B------:R-:W-:Y:S02]  /*31e0*/  DFMA R2, R20, R2, R4 ;  /* 0x000000021402722b */ /* 0x000fe40000000004 */
        /* <DEDUP_REMOVED lines=17> */
.L_x_47:
[----:B------:R-:W-:Y:S05]  /*3300*/  BSYNC.RECONVERGENT B2 ;  /* 0x0000000000027941 */ /* 0x000fea0003800200 */
.L_x_46:
[----:B------:R-:W0:Y:S01]  /*3310*/  MUFU.RCP64H R5, R25 ;  /* 0x0000001900057308 */ /* 0x000e220000001800 */
[----:B------:R-:W-:Y:S01]  /*3320*/  IMAD.MOV.U32 R4, RZ, RZ, 0x1 ;  /* 0x00000001ff047424 */ /* 0x000fe200078e00ff */
[C---:B------:R-:W-:Y:S01]  /*3330*/  DADD R32, -R12.reuse, R32 ;  /* 0x000000000c207229 */ /* 0x040fe20000000120 */
[----:B------:R-:W-:Y:S01]  /*3340*/  FSETP.GEU.AND P2, PT, |R37|, 6.5827683646048100446e-37, PT ;  /* 0x036000002500780b */ /* 0x000fe20003f4e200 */
[----:B------:R-:W-:Y:S01]  /*3350*/  DMUL R12, R12, R88 ;  /* 0x000000580c0c7228 */ /* 0x000fe20000000000 */
[----:B------:R-:W-:Y:S05]  /*3360*/  BSSY.RECONVERGENT B2, `(.L_x_48) ;  /* 0x0000016000027945 */ /* 0x000fea0003800200 */
[----:B------:R-:W-:-:S02]  /*3370*/  DMUL R32, R32, R86 ;  /* 0x0000005620207228 */ /* 0x000fc40000000000 */
[----:B0-----:R-:W-:-:S06]  /*3380*/  DFMA R10, -R24, R4, 1 ;  /* 0x3ff00000180a742b */ /* 0x001fcc0000000104 */
[----:B------:R-:W-:Y:S02]  /*3390*/  DMUL R32, R28, R32 ;  /* 0x000000201c207228 */ /* 0x000fe40000000000 */
[----:B------:R-:W-:-:S06]  /*33a0*/  DFMA R10, R10, R10, R10 ;  /* 0x0000000a0a0a722b */ /* 0x000fcc000000000a */
[----:B------:R-:W-:Y:S02]  /*33b0*/  DFMA R30, R30, R12, R32 ;  /* 0x0000000c1e1e722b */ /* 0x000fe40000000020 */
        /* <DEDUP_REMOVED lines=16> */
.L_x_49:
[----:B------:R-:W-:Y:S05]  /*34c0*/  BSYNC.RECONVERGENT B2 ;  /* 0x0000000000027941 */ /* 0x000fea0003800200 */
.L_x_48:
[----:B------:R-:W-:Y:S01]  /*34d0*/  DFMA R10, R10, -3, R26 ;  /* 0xc00800000a0a782b */ /* 0x000fe2000000001a */
[----:B------:R-:W-:Y:S01]  /*34e0*/  IADD3 R0, PT, PT, R0, 0x1, RZ ;  /* 0x0000000100007810 */ /* 0x000fe20007ffe0ff */
[C---:B------:R-:W-:Y:S01]  /*34f0*/  DFMA R74, R22.reuse, R18, R74 ;  /* 0x00000012164a722b */ /* 0x040fe2000000004a */
[----:B------:R-:W-:Y:S01]  /*3500*/  IADD3 R6, P2, PT, R6, 0x8, RZ ;  /* 0x0000000806067810 */ /* 0x000fe20007f5e0ff */
[CC--:B------:R-:W-:Y:S01]  /*3510*/  DFMA R72, R22.reuse, R110.reuse, R72 ;  /* 0x0000006e1648722b */ /* 0x0c0fe20000000048 */
[----:B------:R-:W-:Y:S01]  /*3520*/  ISETP.NE.AND P0, PT, R0, RZ, PT ;  /* 0x000000ff0000720c */ /* 0x000fe20003f05270 */
[----:B------:R-:W-:Y:S01]  /*3530*/  DFMA R68, R22, R110, R68 ;  /* 0x0000006e1644722b */ /* 0x000fe20000000044 */
[----:B------:R-:W-:Y:S01]  /*3540*/  VIADD R8, R8, 0x1 ;  /* 0x0000000108087836 */ /* 0x000fe20000000000 */
[----:B------:R-:W-:Y:S01]  /*3550*/  DMUL R10, R10, 0.5 ;  /* 0x3fe000000a0a7828 */ /* 0x000fe20000000000 */
[----:B------:R-:W-:Y:S01]  /*3560*/  IMAD.X R7, RZ, RZ, R7, P2 ;  /* 0x000000ffff077224 */ /* 0x000fe200010e0607 */
[----:B------:R-:W-:-:S02]  /*3570*/  DFMA R66, R22, R106, R66 ;  /* 0x0000006a1642722b */ /* 0x000fc40000000042 */
[CC--:B------:R-:W-:Y:S02]  /*3580*/  DFMA R70, R22.reuse, R108.reuse, R70 ;  /* 0x0000006c1646722b */ /* 0x0c0fe40000000046 */
[----:B------:R-:W-:Y:S02]  /*3590*/  DFMA R62, R22, R108, R62 ;  /* 0x0000006c163e722b */ /* 0x000fe4000000003e */
[----:B------:R-:W-:Y:S02]  /*35a0*/  DFMA R10, -R20, R10, R30 ;  /* 0x0000000a140a722b */ /* 0x000fe4000000011e */
[CC--:B------:R-:W-:Y:S02]  /*35b0*/  DFMA R64, R22.reuse, R2.reuse, R64 ;  /* 0x000000021640722b */ /* 0x0c0fe40000000040 */
[----:B------:R-:W-:-:S04]  /*35c0*/  DFMA R60, R22, R2, R60 ;  /* 0x00000002163c722b */ /* 0x000fc8000000003c */
[----:B------:R-:W-:Y:S01]  /*35d0*/  DFMA R58, R22, R10, R58 ;  /* 0x0000000a163a722b */ /* 0x000fe2000000003a */
[----:B------:R-:W-:Y:S10]  /*35e0*/  @P0 BRA `(.L_x_50) ;  /* 0xffffffd8005c0947 */ /* 0x000ff4000383ffff */
[----:B------:R-:W-:Y:S05]  /*35f0*/  @P1 BRA `(.L_x_51) ;  /* 0xffffffd800301947 */ /* 0x000fea000383ffff */
.L_x_6:
[----:B------:R-:W0:Y:S01]  /*3600*/  LDCU UR5, c[0x0][0x39c] ;  /* 0x00007380ff0577ac */ /* 0x000e220008000800 */
[----:B------:R-:W1:Y:S01]  /*3610*/  LDC.64 R6, c[0x0][0x398] ;  /* 0x0000e600ff067b82 */ /* 0x000e620000000a00 */
[----:B------:R-:W-:Y:S01]  /*3620*/  IMAD.MOV.U32 R2, RZ, RZ, 0x1 ;  /* 0x00000001ff027424 */ /* 0x000fe200078e00ff */
[----:B------:R-:W2:Y:S01]  /*3630*/  S2R R0, SR_TID.X ;  /* 0x0000000000007919 */ /* 0x000ea20000002100 */
[----:B------:R-:W-:Y:S01]  /*3640*/  FSETP.GEU.AND P1, PT, |R75|, 6.5827683646048100446e-37, PT ;  /* 0x036000004b00780b */ /* 0x000fe20003f2e200 */
[----:B------:R-:W-:Y:S01]  /*3650*/  BSSY.RECONVERGENT B2, `(.L_x_52) ;  /* 0x0000016000027945 */ /* 0x000fe20003800200 */
[----:B0-----:R-:W1:Y:S02]  /*3660*/  MUFU.RCP64H R3, UR5 ;  /* 0x0000000500037d08 */ /* 0x001e640008001800 */
[----:B-1----:R-:W-:-:S08]  /*3670*/  DFMA R4, R2, -R6, 1 ;  /* 0x3ff000000204742b */ /* 0x002fd00000000806 */
        /* <DEDUP_REMOVED lines=9> */
[----:B--2---:R-:W-:Y:S05]  /*3710*/  @P0 BRA P1, `(.L_x_53) ;  /* 0x0000000000240947 */ /* 0x004fea0000800000 */
[----:B------:R-:W0:Y:S01]  /*3720*/  LDCU.64 UR6, c[0x0][0x398] ;  /* 0x00007300ff0677ac */ /* 0x000e220008000a00 */
[----:B------:R-:W-:Y:S01]  /*3730*/  MOV R12, R74 ;  /* 0x0000004a000c7202 */ /* 0x000fe20000000f00 */
[----:B------:R-:W-:Y:S01]  /*3740*/  IMAD.MOV.U32 R13, RZ, RZ, R75 ;  /* 0x000000ffff0d7224 */ /* 0x000fe200078e004b */
[----:B------:R-:W-:Y:S01]  /*3750*/  MOV R10, 0x3790 ;  /* 0x00003790000a7802 */ /* 0x000fe20000000f00 */
[----:B0-----:R-:W-:Y:S02]  /*3760*/  IMAD.U32 R98, RZ, RZ, UR6 ;  /* 0x00000006ff627e24 */ /* 0x001fe4000f8e00ff */
[----:B------:R-:W-:-:S07]  /*3770*/  IMAD.U32 R99, RZ, RZ, UR7 ;  /* 0x00000007ff637e24 */ /* 0x000fce000f8e00ff */
[----:B------:R-:W-:Y:S05]  /*3780*/  CALL.REL.NOINC `($__internal_1_$__cuda_sm20_div_rn_f64_full) ;  /* 0x0000001c00307944 */ /* 0x000fea0003c00000 */
[----:B------:R-:W-:Y:S01]  /*3790*/  MOV R2, R12 ;  /* 0x0000000c00027202 */ /* 0x000fe20000000f00 */
[----:B------:R-:W-:-:S07]  /*37a0*/  IMAD.MOV.U32 R3, RZ, RZ, R11 ;  /* 0x000000ffff037224 */ /* 0x000fce00078e000b */
.L_x_53:
[----:B------:R-:W-:Y:S05]  /*37b0*/  BSYNC.RECONVERGENT B2 ;  /* 0x0000000000027941 */ /* 0x000fea0003800200 */
.L_x_52:
[----:B------:R-:W0:Y:S01]  /*37c0*/  LDCU UR5, c[0x0][0x39c] ;  /* 0x00007380ff0577ac */ /* 0x000e220008000800 */
[----:B------:R-:W1:Y:S01]  /*37d0*/  LDC.64 R6, c[0x0][0x398] ;  /* 0x0000e600ff067b82 */ /* 0x000e620000000a00 */
[----:B------:R-:W-:Y:S01]  /*37e0*/  IMAD.MOV.U32 R4, RZ, RZ, 0x1 ;  /* 0x00000001ff047424 */ /* 0x000fe200078e00ff */
[----:B------:R-:W-:Y:S01]  /*37f0*/  FSETP.GEU.AND P1, PT, |R73|, 6.5827683646048100446e-37, PT ;  /* 0x036000004900780b */ /* 0x000fe20003f2e200 */
[----:B------:R-:W-:Y:S01]  /*3800*/  BSSY.RECONVERGENT B2, `(.L_x_54) ;  /* 0x0000016000027945 */ /* 0x000fe20003800200 */
[----:B0-----:R-:W1:Y:S03]  /*3810*/  MUFU.RCP64H R5, UR5 ;  /* 0x0000000500057d08 */ /* 0x001e660008001800 */
        /* <DEDUP_REMOVED lines=13> */
[----:B------:R-:W-:Y:S02]  /*38f0*/  MOV R13, R73 ;  /* 0x00000049000d7202 */ /* 0x000fe40000000f00 */
[----:B------:R-:W-:Y:S01]  /*3900*/  MOV R10, 0x3940 ;  /* 0x00003940000a7802 */ /* 0x000fe20000000f00 */
[----:B0-----:R-:W-:Y:S02]  /*3910*/  IMAD.U32 R98, RZ, RZ, UR6 ;  /* 0x00000006ff627e24 */ /* 0x001fe4000f8e00ff */
[----:B------:R-:W-:-:S07]  /*3920*/  IMAD.U32 R99, RZ, RZ, UR7 ;  /* 0x00000007ff637e24 */ /* 0x000fce000f8e00ff */
[----:B------:R-:W-:Y:S05]  /*3930*/  CALL.REL.NOINC `($__internal_1_$__cuda_sm20_div_rn_f64_full) ;  /* 0x0000001800c47944 */ /* 0x000fea0003c00000 */
[----:B------:R-:W-:Y:S01]  /*3940*/  IMAD.MOV.U32 R4, RZ, RZ, R12 ;  /* 0x000000ffff047224 */ /* 0x000fe200078e000c */
[----:B------:R-:W-:-:S07]  /*3950*/  MOV R5, R11 ;  /* 0x0000000b00057202 */ /* 0x000fce0000000f00 */
.L_x_55:
[----:B------:R-:W-:Y:S05]  /*3960*/  BSYNC.RECONVERGENT B2 ;  /* 0x0000000000027941 */ /* 0x000fea0003800200 */
.L_x_54:
        /* <DEDUP_REMOVED lines=24> */
[----:B------:R-:W-:Y:S02]  /*3af0*/  IMAD.MOV.U32 R6, RZ, RZ, R12 ;  /* 0x000000ffff067224 */ /* 0x000fe400078e000c */
[----:B------:R-:W-:-:S07]  /*3b00*/  IMAD.MOV.U32 R7, RZ, RZ, R11 ;  /* 0x000000ffff077224 */ /* 0x000fce00078e000b */
.L_x_57:
[----:B------:R-:W-:Y:S05]  /*3b10*/  BSYNC.RECONVERGENT B2 ;  /* 0x0000000000027941 */ /* 0x000fea0003800200 */
.L_x_56:
[----:B------:R-:W0:Y:S01]  /*3b20*/  LDCU UR5, c[0x0][0x39c] ;  /* 0x00007380ff0577ac */ /* 0x000e220008000800 */
[----:B------:R-:W1:Y:S01]  /*3b30*/  LDC.64 R10, c[0x0][0x398] ;  /* 0x0000e600ff0a7b82 */ /* 0x000e620000000a00 */
[----:B------:R-:W-:Y:S01]  /*3b40*/  MOV R8, 0x1 ;  /* 0x0000000100087802 */ /* 0x000fe20000000f00 */
[----:B------:R-:W-:Y:S01]  /*3b50*/  BSSY.RECONVERGENT B2, `(.L_x_58) ;  /* 0x0000017000027945 */ /* 0x000fe20003800200 */
[----:B------:R-:W-:Y:S01]  /*3b60*/  FSETP.GEU.AND P1, PT, |R69|, 6.5827683646048100446e-37, PT ;  /* 0x036000004500780b */ /* 0x000fe20003f2e200 */
        /* <DEDUP_REMOVED lines=15> */
[----:B------:R-:W-:Y:S02]  /*3c60*/  IMAD.MOV.U32 R13, RZ, RZ, R69 ;  /* 0x000000ffff0d7224 */ /* 0x000fe400078e0045 */
[----:B0-----:R-:W-:Y:S01]  /*3c70*/  IMAD.U32 R98, RZ, RZ, UR6 ;  /* 0x00000006ff627e24 */ /* 0x001fe2000f8e00ff */
[----:B------:R-:W-:-:S07]  /*3c80*/  MOV R99, UR7 ;  /* 0x0000000700637c02 */ /* 0x000fce0008000f00 */
[----:B------:R-:W-:Y:S05]  /*3c90*/  CALL.REL.NOINC `($__internal_1_$__cuda_sm20_div_rn_f64_full) ;  /* 0x0000001400ec7944 */ /* 0x000fea0003c00000 */
[----:B------:R-:W-:Y:S02]  /*3ca0*/  IMAD.MOV.U32 R8, RZ, RZ, R12 ;  /* 0x000000ffff087224 */ /* 0x000fe400078e000c */
[----:B------:R-:W-:-:S07]  /*3cb0*/  IMAD.MOV.U32 R9, RZ, RZ, R11 ;  /* 0x000000ffff097224 */ /* 0x000fce00078e000b */
.L_x_59:
[----:B------:R-:W-:Y:S05]  /*3cc0*/  BSYNC.RECONVERGENT B2 ;  /* 0x0000000000027941 */ /* 0x000fea0003800200 */
.L_x_58:
        /* <DEDUP_REMOVED lines=26> */
.L_x_61:
[----:B------:R-:W-:Y:S05]  /*3e70*/  BSYNC.RECONVERGENT B2 ;  /* 0x0000000000027941 */ /* 0x000fea0003800200 */
.L_x_60:
        /* <DEDUP_REMOVED lines=26> */
.L_x_63:
[----:B------:R-:W-:Y:S05]  /*4020*/  BSYNC.RECONVERGENT B2 ;  /* 0x0000000000027941 */ /* 0x000fea0003800200 */
.L_x_62:
        /* <DEDUP_REMOVED lines=26> */
.L_x_65:
[----:B------:R-:W-:Y:S05]  /*41d0*/  BSYNC.RECONVERGENT B2 ;  /* 0x0000000000027941 */ /* 0x000fea0003800200 */
.L_x_64:
        /* <DEDUP_REMOVED lines=26> */
.L_x_67:
[----:B------:R-:W-:Y:S05]  /*4380*/  BSYNC.RECONVERGENT B2 ;  /* 0x0000000000027941 */ /* 0x000fea0003800200 */
.L_x_66:
        /* <DEDUP_REMOVED lines=26> */
.L_x_69:
[----:B------:R-:W-:Y:S05]  /*4530*/  BSYNC.RECONVERGENT B2 ;  /* 0x0000000000027941 */ /* 0x000fea0003800200 */
.L_x_68:
[----:B------:R-:W0:Y:S01]  /*4540*/  LDCU UR6, c[0x0][0x360] ;  /* 0x00006c00ff0677ac */ /* 0x000e220008000800 */
[----:B------:R-:W1:Y:S01]  /*4550*/  LDC.64 R32, c[0x0][0x400] ;  /* 0x00010000ff207b82 */ /* 0x000e620000000a00 */
[----:B------:R-:W-:Y:S02]  /*4560*/  ISETP.NE.AND P0, PT, R0, RZ, PT ;  /* 0x000000ff0000720c */ /* 0x000fe40003f05270 */
[----:B------:R-:W-:Y:S01]  /*4570*/  CS2R R40, SRZ ;  /* 0x0000000000287805 */ /* 0x000fe2000001ff00 */
[----:B0-----:R-:W-:-:S06]  /*4580*/  UIMAD UR5, UR6, UR4, URZ ;  /* 0x00000004060572a4 */ /* 0x001fcc000f8e02ff */
[----:B------:R-:W-:-:S04]  /*4590*/  IMAD.U32 R35, RZ, RZ, UR5 ;  /* 0x00000005ff237e24 */ /* 0x000fc8000f8e00ff */
[----:B------:R-:W-:-:S04]  /*45a0*/  IMAD R35, R35, 0x3, R0 ;  /* 0x0000000323237824 */ /* 0x000fc800078e0200 */
[C---:B------:R-:W-:Y:S02]  /*45b0*/  @P0 VIADD R13, R35.reuse, 0xffffffff ;  /* 0xffffffff230d0836 */ /* 0x040fe40000000000 */
[----:B------:R-:W-:Y:S02]  /*45c0*/  VIADD R31, R35, UR6 ;  /* 0x00000006231f7c36 */ /* 0x000fe40008000000 */
[C-C-:B-1----:R-:W-:Y:S01]  /*45d0*/  @P0 IMAD.WIDE.U32 R10, R13.reuse, 0x8, R32.reuse ;  /* 0x000000080d0a0825 */ /* 0x142fe200078e0020 */
[----:B------:R-:W-:Y:S02]  /*45e0*/  @P0 IADD3 R13, PT, PT, R13, UR6, RZ ;  /* 0x000000060d0d0c10 */ /* 0x000fe4000fffe0ff */
[----:B------:R-:W-:Y:S01]  /*45f0*/  IADD3 R25, PT, PT, R31, UR6, RZ ;  /* 0x000000061f197c10 */ /* 0x000fe2000fffe0ff */
[----:B------:R-:W-:Y:S01]  /*4600*/  IMAD.WIDE.U32 R34, R35, 0x8, R32 ;  /* 0x0000000823227825 */ /* 0x000fe200078e0020 */
[----:B------:R-:W-:Y:S02]  /*4610*/  CS2R R38, SRZ ;  /* 0x0000000000267805 */ /* 0x000fe4000001ff00 */
[----:B------:R-:W-:Y:S01]  /*4620*/  CS2R R36, SRZ ;  /* 0x0000000000247805 */ /* 0x000fe2000001ff00 */
[----:B------:R-:W-:-:S02]  /*4630*/  HFMA2 R108, -RZ, RZ, 0, 0 ;  /* 0x00000000ff6c7431 */ /* 0x000fc400000001ff */
[C---:B------:R-:W-:Y:S01]  /*4640*/  @P0 VIADD R15, R13.reuse, UR6 ;  /* 0x000000060d0f0c36 */ /* 0x040fe20008000000 */
[----:B------:R-:W-:Y:S01]  /*4650*/  BSSY.RECONVERGENT B1, `(.L_x_70) ;  /* 0x0000010000017945 */ /* 0x000fe20003800200 */
[--C-:B------:R-:W-:Y:S01]  /*4660*/  @P0 IMAD.WIDE.U32 R12, R13, 0x8, R32.reuse ;  /* 0x000000080d0c0825 */ /* 0x100fe200078e0020 */
[----:B------:R-:W5:Y:S03]  /*4670*/  LDG.E.64 R34, desc[UR26][R34.64] ;  /* 0x0000001a22227981 */ /* 0x000f66000c1e1b00 */
[--C-:B------:R-:W-:Y:S01]  /*4680*/  @P0 IMAD.WIDE.U32 R14, R15, 0x8, R32.reuse ;  /* 0x000000080f0e0825 */ /* 0x100fe200078e0020 */
[----:B------:R-:W5:Y:S03]  /*4690*/  @P0 LDG.E.64 R38, desc[UR26][R12.64] ;  /* 0x0000001a0c260981 */ /* 0x000f66000c1e1b00 */
[--C-:B------:R-:W-:Y:S01]  /*46a0*/  IMAD.WIDE.U32 R30, R31, 0x8, R32.reuse ;  /* 0x000000081f1e7825 */ /* 0x100fe200078e0020 */
[----:B------:R-:W5:Y:S03]  /*46b0*/  @P0 LDG.E.64 R36, desc[UR26][R14.64] ;  /* 0x0000001a0e240981 */ /* 0x000f66000c1e1b00 */
[----:B------:R-:W-:Y:S01]  /*46c0*/  IMAD.WIDE.U32 R32, R25, 0x8, R32 ;  /* 0x0000000819207825 */ /* 0x000fe200078e0020 */
[----:B------:R0:W5:Y:S04]  /*46d0*/  @P0 LDG.E.64 R40, desc[UR26][R10.64] ;  /* 0x0000001a0a280981 */ /* 0x000168000c1e1b00 */
[----:B------:R-:W5:Y:S04]  /*46e0*/  LDG.E.64 R30, desc[UR26][R30.64] ;  /* 0x0000001a1e1e7981 */ /* 0x000f68000c1e1b00 */
[----:B------:R-:W5:Y:S01]  /*46f0*/  LDG.E.64 R32, desc[UR26][R32.64] ;  /* 0x0000001a20207981 */ /* 0x000f62000c1e1b00 */
[----:B------:R-:W-:Y:S01]  /*4700*/  IMAD.MOV.U32 R109, RZ, RZ, 0x40240000 ;  /* 0x40240000ff6d7424 */ /* 0x000fe200078e00ff */
[----:B------:R-:W-:Y:S01]  /*4710*/  MOV R98, 0x4750 ;  /* 0x0000475000627802 */ /* 0x000fe20000000f00 */
[----:B0-----:R-:W-:-:S02]  /*4720*/  IMAD.MOV.U32 R10, RZ, RZ, RZ ;  /* 0x000000ffff0a7224 */ /* 0x001fc400078e00ff */
[----:B------:R-:W-:-:S07]  /*4730*/  IMAD.MOV.U32 R99, RZ, RZ, -0x3fd40000 ;  /* 0xc02c0000ff637424 */ /* 0x000fce00078e00ff */
[----:B-----5:R-:W-:Y:S05]  /*4740*/  CALL.REL.NOINC `($_Z8kernelPPPddddPKdS1_iiiS1_S1_S1_S1_S1_S1_S1_S1_S1_$__internal_accurate_pow) ;  /* 0x0000001400847944 */ /* 0x020fea0003c00000 */
[----:B------:R-:W-:Y:S05]  /*4750*/  BSYNC.RECONVERGENT B1 ;  /* 0x0000000000017941 */ /* 0x000fea0003800200 */
.L_x_70:
[--C-:B------:R-:W-:Y:S01]  /*4760*/  DSETP.GEU.AND P6, PT, |R2|, R10.reuse, PT ;  /* 0x0000000a0200722a */ /* 0x100fe20003fce200 */
[----:B------:R-:W0:Y:S01]  /*4770*/  S2R R25, SR_CgaCtaId ;  /* 0x0000000000197919 */ /* 0x000e220000008800 */
[--C-:B------:R-:W-:Y:S02]  /*4780*/  DSETP.GEU.AND P0, PT, |R4|, R10.reuse, PT ;  /* 0x0000000a0400722a */ /* 0x100fe40003f0e200 */
[--C-:B------:R-:W-:Y:S02]  /*4790*/  DSETP.GEU.AND P3, PT, |R16|, R10.reuse, PT ;  /* 0x0000000a1000722a */ /* 0x100fe40003f6e200 */
[----:B------:R-:W-:Y:S01]  /*47a0*/  DSETP.GEU.AND P5, PT, |R22|, R10, PT ;  /* 0x0000000a1600722a */ /* 0x000fe20003fae200 */
[----:B------:R-:W-:Y:S01]  /*47b0*/  FSEL R12, R2, RZ, P6 ;  /* 0x000000ff020c7208 */ /* 0x000fe20003000000 */
[----:B------:R-:W-:Y:S01]  /*47c0*/  DADD R30, R30, -R38 ;  /* 0x000000001e1e7229 */ /* 0x000fe20000000826 */
[----:B------:R-:W-:Y:S01]  /*47d0*/  FSEL R13, R3, RZ, P6 ;  /* 0x000000ff030d7208 */ /* 0x000fe20003000000 */
[--C-:B------:R-:W-:Y:S01]  /*47e0*/  DSETP.GEU.AND P2, PT, |R8|, R10.reuse, PT ;  /* 0x0000000a0800722a */ /* 0x100fe20003f4e200 */
[----:B------:R-:W-:Y:S01]  /*47f0*/  FSEL R2, R4, RZ, P0 ;  /* 0x000000ff04027208 */ /* 0x000fe20000000000 */
[----:B------:R-:W-:Y:S01]  /*4800*/  DSETP.GEU.AND P6, PT, |R20|, R10, PT ;  /* 0x0000000a1400722a */ /* 0x000fe20003fce200 */
[----:B------:R-:W-:Y:S01]  /*4810*/  FSEL R3, R5, RZ, P0 ;  /* 0x000000ff05037208 */ /* 0x000fe20000000000 */
[----:B------:R-:W-:Y:S01]  /*4820*/  DADD R34, R34, -R40 ;  /* 0x0000000022227229 */ /* 0x000fe20000000828 */
[----:B------:R-:W-:Y:S01]  /*4830*/  FSEL R4, R16, RZ, P3 ;  /* 0x000000ff10047208 */ /* 0x000fe20001800000 */
[--C-:B------:R-:W-:Y:S01]  /*4840*/  DSETP.GEU.AND P1, PT, |R6|, R10.reuse, PT ;  /* 0x0000000a0600722a */ /* 0x100fe20003f2e200 */
[----:B------:R-:W-:Y:S01]  /*4850*/  FSEL R5, R17, RZ, P3 ;  /* 0x000000ff11057208 */ /* 0x000fe20001800000 */
[--C-:B------:R-:W-:Y:S01]  /*4860*/  DSETP.GEU.AND P4, PT, |R18|, R10.reuse, PT ;  /* 0x0000000a1200722a */ /* 0x100fe20003f8e200 */
[----:B------:R-:W-:Y:S01]  /*4870*/  FSEL R14, R22, RZ, P5 ;  /* 0x000000ff160e7208 */ /* 0x000fe20002800000 */
[----:B------:R-:W-:Y:S01]  /*4880*/  DMUL R2, R30, R2 ;  /* 0x000000021e027228 */ /* 0x000fe20000000000 */
[----:B------:R-:W-:Y:S01]  /*4890*/  FSEL R15, R23, RZ, P5 ;  /* 0x000000ff170f7208 */ /* 0x000fe20002800000 */
[----:B------:R-:W-:Y:S01]  /*48a0*/  DSETP.GEU.AND P0, PT, |R28|, R10, PT ;  /* 0x0000000a1c00722a */ /* 0x000fe20003f0e200 */
[----:B------:R-:W-:Y:S01]  /*48b0*/  FSEL R8, R8, RZ, P2 ;  /* 0x000000ff08087208 */ /* 0x000fe20001000000 */
[----:B------:R-:W-:Y:S01]  /*48c0*/  DMUL R4, R30, R4 ;  /* 0x000000041e047228 */ /* 0x000fe20000000000 */
[----:B------:R-:W-:Y:S01]  /*48d0*/  FSEL R9, R9, RZ, P2 ;  /* 0x000000ff09097208 */ /* 0x000fe20001000000 */
[----:B------:R-:W-:Y:S01]  /*48e0*/  DADD R32, R32, -R36 ;  /* 0x0000000020207229 */ /* 0x000fe20000000824 */
[----:B------:R-:W-:Y:S01]  /*48f0*/  FSEL R6, R6, RZ, P1 ;  /* 0x000000ff06067208 */ /* 0x000fe20000800000 */
[----:B------:R-:W-:Y:S01]  /*4900*/  DMUL R30, R30, R14 ;  /* 0x0000000e1e1e7228 */ /* 0x000fe20000000000 */
[----:B------:R-:W-:Y:S01]  /*4910*/  FSEL R7, R7, RZ, P1 ;  /* 0x000000ff07077208 */ /* 0x000fe20000800000 */
[C---:B------:R-:W-:Y:S01]  /*4920*/  DFMA R2, R34.reuse, R12, R2 ;  /* 0x0000000c2202722b */ /* 0x040fe20000000002 */
[----:B------:R-:W-:Y:S01]  /*4930*/  FSEL R14, R20, RZ, P6 ;  /* 0x000000ff140e7208 */ /* 0x000fe20003000000 */
[----:B------:R-:W-:Y:S01]  /*4940*/  DFMA R4, R34, R8, R4 ;  /* 0x000000082204722b */ /* 0x000fe20000000004 */
[----:B------:R-:W-:-:S02]  /*4950*/  FSEL R15, R21, RZ, P6 ;  /* 0x000000ff150f7208 */ /* 0x000fc40003000000 */
[----:B------:R-:W-:Y:S02]  /*4960*/  FSEL R10, R18, RZ, P4 ;  /* 0x000000ff120a7208 */ /* 0x000fe40002000000 */
[----:B------:R-:W-:Y:S01]  /*4970*/  FSEL R11, R19, RZ, P4 ;  /* 0x000000ff130b7208 */ /* 0x000fe20002000000 */
[----:B------:R-:W-:Y:S01]  /*4980*/  DFMA R2, R32, R6, R2 ;  /* 0x000000062002722b */ /* 0x000fe20000000002 */
[----:B------:R-:W-:Y:S01]  /*4990*/  FSEL R8, R28, RZ, P0 ;  /* 0x000000ff1c087208 */ /* 0x000fe20000000000 */
[----:B------:R-:W-:Y:S01]  /*49a0*/  DFMA R30, R34, R14, R30 ;  /* 0x0000000e221e722b */ /* 0x000fe2000000001e */
[----:B------:R-:W-:Y:S02]  /*49b0*/  FSEL R9, R29, RZ, P0 ;  /* 0x000000ff1d097208 */ /* 0x000fe40000000000 */
[----:B------:R-:W-:Y:S01]  /*49c0*/  DFMA R4, R32, R10, R4 ;  /* 0x0000000a2004722b */ /* 0x000fe20000000004 */
[----:B------:R-:W-:Y:S02]  /*49d0*/  MOV R6, 0x400 ;  /* 0x0000040000067802 */ /* 0x000fe40000000f00 */
[----:B------:R-:W-:-:S02]  /*49e0*/  DADD R76, R76, R2 ;  /* 0x000000004c4c7229 */ /* 0x000fc40000000002 */
[----:B------:R-:W-:Y:S01]  /*49f0*/  DFMA R30, R32, R8, R30 ;  /* 0x00000008201e722b */ /* 0x000fe2000000001e */
[----:B0-----:R-:W-:Y:S02]  /*4a00*/  LEA R25, R25, R6, 0x18 ;  /* 0x0000000619197211 */ /* 0x001fe400078ec0ff */
[----:B------:R-:W-:-:S03]  /*4a10*/  DADD R78, R78, R4 ;  /* 0x000000004e4e7229 */ /* 0x000fc60000000004 */
[----:B------:R-:W-:Y:S02]  /*4a20*/  IMAD R25, R0, 0x18, R25 ;  /* 0x0000001800197824 */ /* 0x000fe400078e0219 */
[----:B------:R-:W-:-:S03]  /*4a30*/  DADD R80, R80, R30 ;  /* 0x0000000050507229 */ /* 0x000fc6000000001e */
[----:B------:R0:W-:Y:S04]  /*4a40*/  STS.64 [R25], R76 ;  /* 0x0000004c19007388 */ /* 0x0001e80000000a00 */
[----:B------:R0:W-:Y:S04]  /*4a50*/  STS.64 [R25+0x8], R78 ;  /* 0x0000084e19007388 */ /* 0x0001e80000000a00 */
[----:B------:R0:W-:Y:S02]  /*4a60*/  STS.64 [R25+0x10], R80 ;  /* 0x0000105019007388 */ /* 0x0001e40000000a00 */
.L_x_5:
[----:B------:R-:W-:Y:S05]  /*4a70*/  BSYNC.RECONVERGENT B0 ;  /* 0x0000000000007941 */ /* 0x000fea0003800200 */
.L_x_4:
[----:B------:R-:W1:Y:S01]  /*4a80*/  LDCU UR6, c[0x0][0x3b0] ;  /* 0x00007600ff0677ac */ /* 0x000e620008000800 */
[----:B------:R-:W-:-:S04]  /*4a90*/  USHF.L.U32 UR5, UR4, 0x1, URZ ;  /* 0x0000000104057899 */ /* 0x000fc800080006ff */
[----:B------:R-:W-:-:S04]  /*4aa0*/  UIMAD UR4, UR4, 0x3, -UR5 ;  /* 0x00000003040478a4 */ /* 0x000fc8000f8e0a05 */
[----:B------:R-:W-:-:S04]  /*4ab0*/  UIADD3 UR4, UPT, UPT, UR4, 0x1, URZ ;  /* 0x0000000104047890 */ /* 0x000fc8000fffe0ff */
[----:B-1----:R-:W-:-:S09]  /*4ac0*/  UISETP.NE.AND UP0, UPT, UR4, UR6, UPT ;  /* 0x000000060400728c */ /* 0x002fd2000bf05270 */
[----:B------:R-:W-:Y:S05]  /*4ad0*/  BRA.U UP0, `(.L_x_71) ;  /* 0xffffffb900d47547 */ /* 0x000fea000b83ffff */
.L_x_0:
[----:B------:R-:W1:Y:S01]  /*4ae0*/  LDCU UR4, c[0x0][0x360] ;  /* 0x00006c00ff0477ac */ /* 0x000e620008000800 */
[----:B------:R-:W-:Y:S01]  /*4af0*/  IMAD.MOV.U32 R5, RZ, RZ, 0x3dc6b27f ;  /* 0x3dc6b27fff057424 */ /* 0x000fe200078e00ff */
[----:B------:R-:W-:Y:S01]  /*4b00*/  BAR.SYNC.DEFER_BLOCKING 0x0 ;  /* 0x0000000000007b1d */ /* 0x000fe20000010000 */
[----:B------:R-:W-:Y:S02]  /*4b10*/  IMAD.MOV.U32 R7, RZ, RZ, 0x7f800000 ;  /* 0x7f800000ff077424 */ /* 0x000fe400078e00ff */
[----:B------:R-:W-:Y:S02]  /*4b20*/  IMAD.MOV.U32 R10, RZ, RZ, RZ ;  /* 0x000000ffff0a7224 */ /* 0x000fe400078e00ff */
[----:B------:R-:W-:Y:S01]  /*4b30*/  IMAD.MOV.U32 R109, RZ, RZ, 0x40000000 ;  /* 0x40000000ff6d7424 */ /* 0x000fe200078e00ff */
[----:B------:R-:W-:Y:S01]  /*4b40*/  BSSY.RECONVERGENT B0, `(.L_x_72) ;  /* 0x0000021000007945 */ /* 0x000fe20003800200 */
[----:B-1----:R-:W-:-:S04]  /*4b50*/  I2FP.F32.U32 R2, UR4 ;  /* 0x0000000400027c45 */ /* 0x002fc80008201000 */
[C---:B------:R-:W-:Y:S01]  /*4b60*/  ISETP.GT.U32.AND P0, PT, R2.reuse, 0x7f7fffff, PT ;  /* 0x7f7fffff0200780c */ /* 0x040fe20003f04070 */
[----:B0-----:R-:W-:-:S05]  /*4b70*/  VIADD R0, R2, 0xc0cafb0d ;  /* 0xc0cafb0d02007836 */ /* 0x001fca0000000000 */
[----:B------:R-:W-:-:S04]  /*4b80*/  LOP3.LUT R3, R0, 0xff800000, RZ, 0xc0, !PT ;  /* 0xff80000000037812 */ /* 0x000fc800078ec0ff */
[----:B------:R-:W-:-:S05]  /*4b90*/  IADD3 R0, PT, PT, R2, -R3, RZ ;  /* 0x8000000302007210 */ /* 0x000fca0007ffe0ff */
[----:B------:R-:W-:Y:S01]  /*4ba0*/  FADD R4, R0, -1 ;  /* 0xbf80000000047421 */ /* 0x000fe20000000000 */
[----:B------:R-:W-:-:S03]  /*4bb0*/  I2FP.F32.S32 R0, R3 ;  /* 0x0000000300007245 */ /* 0x000fc60000201400 */
[----:B------:R-:W-:Y:S02]  /*4bc0*/  FFMA R5, R4, R5, -0.16845393180847167969 ;  /* 0xbe2c7f3004057423 */ /* 0x000fe40000000005 */
[----:B------:R-:W-:Y:S02]  /*4bd0*/  FFMA R0, R0, 1.1920928955078125e-07, RZ ;  /* 0x3400000000007823 */ /* 0x000fe400000000ff */
[----:B------:R-:W-:-:S04]  /*4be0*/  FFMA R5, R4, R5, 0.1716887056827545166 ;  /* 0x3e2fcf2a04057423 */ /* 0x000fc80000000005 */
[----:B------:R-:W-:-:S04]  /*4bf0*/  FFMA R5, R4, R5, -0.17900948226451873779 ;  /* 0xbe374e4304057423 */ /* 0x000fc80000000005 */
[----:B------:R-:W-:-:S04]  /*4c00*/  FFMA R5, R4, R5, 0.20512372255325317383 ;  /* 0x3e520bf404057423 */ /* 0x000fc80000000005 */
[----:B------:R-:W-:-:S04]  /*4c10*/  FFMA R5, R4, R5, -0.24046532809734344482 ;  /* 0xbe763c8b04057423 */ /* 0x000fc80000000005 */
[----:B------:R-:W-:-:S04]  /*4c20*/  FFMA R5, R4, R5, 0.28857114911079406738 ;  /* 0x3e93bf9904057423 */ /* 0x000fc80000000005 */
[----:B------:R-:W-:-:S04]  /*4c30*/  FFMA R5, R4, R5, -0.36067417263984680176 ;  /* 0xbeb8aa4904057423 */ /* 0x000fc80000000005 */
[----:B------:R-:W-:-:S04]  /*4c40*/  FFMA R5, R4, R5, 0.48089820146560668945 ;  /* 0x3ef6384a04057423 */ /* 0x000fc80000000005 */
[----:B------:R-:W-:-:S04]  /*4c50*/  FFMA R5, R4, R5, -0.72134751081466674805 ;  /* 0xbf38aa3b04057423 */ /* 0x000fc80000000005 */
[----:B------:R-:W-:-:S04]  /*4c60*/  FMUL R5, R4, R5 ;  /* 0x0000000504057220 */ /* 0x000fc80000400000 */
[----:B------:R-:W-:-:S04]  /*4c70*/  FMUL R5, R4, R5 ;  /* 0x0000000504057220 */ /* 0x000fc80000400000 */
[----:B------:R-:W-:-:S04]  /*4c80*/  FFMA R5, R4, 1.4426950216293334961, R5 ;  /* 0x3fb8aa3b04057823 */ /* 0x000fc80000000005 */
[----:B------:R-:W-:Y:S01]  /*4c90*/  FADD R3, R0, R5 ;  /* 0x0000000500037221 */ /* 0x000fe20000000000 */
[----:B------:R-:W-:Y:S01]  /*4ca0*/  @P0 FFMA R3, R2, R7, +INF ;  /* 0x7f80000002030423 */ /* 0x000fe20000000007 */
[----:B------:R-:W0:Y:S01]  /*4cb0*/  S2R R5, SR_CgaCtaId ;  /* 0x0000000000057919 */ /* 0x000e220000008800 */
[----:B------:R-:W-:Y:S01]  /*4cc0*/  MOV R0, 0x400 ;  /* 0x0000040000007802 */ /* 0x000fe20000000f00 */
[----:B------:R-:W1:Y:S03]  /*4cd0*/  S2R R2, SR_TID.X ;  /* 0x0000000000027919 */ /* 0x000e660000002100 */
[----:B------:R-:W2:Y:S08]  /*4ce0*/  F2I.FLOOR.NTZ R3, R3 ;  /* 0x0000000300037305 */ /* 0x000eb00000207100 */
[----:B--2---:R-:W2:Y:S01]  /*4cf0*/  I2F.F64 R98, R3 ;  /* 0x0000000300627312 */ /* 0x004ea20000201c00 */
[----:B0-----:R-:W-:-:S02]  /*4d00*/  LEA R5, R5, R0, 0x18 ;  /* 0x0000000005057211 */ /* 0x001fc400078ec0ff */
[----:B--2---:R-:W-:-:S03]  /*4d10*/  MOV R108, R98 ;  /* 0x00000062006c7202 */ /* 0x004fc60000000f00 */
[----:B-1----:R-:W-:Y:S01]  /*4d20*/  IMAD R0, R2, 0x18, R5 ;  /* 0x0000001802007824 */ /* 0x002fe200078e0205 */
[----:B------:R-:W-:-:S07]  /*4d30*/  MOV R98, 0x4d50 ;  /* 0x00004d5000627802 */ /* 0x000fce0000000f00 */
[----:B------:R-:W-:Y:S05]  /*4d40*/  CALL.REL.NOINC `($_Z8kernelPPPddddPKdS1_iiiS1_S1_S1_S1_S1_S1_S1_S1_S1_$__internal_accurate_pow) ;  /* 0x0000001000047944 */ /* 0x000fea0003c00000 */
[----:B------:R-:W-:Y:S05]  /*4d50*/  BSYNC.RECONVERGENT B0 ;  /* 0x0000000000007941 */ /* 0x000fea0003800200 */
.L_x_72:
[----:B------:R-:W-:Y:S01]  /*4d60*/  ISETP.NE.AND P0, PT, R3, RZ, PT ;  /* 0x000000ff0300720c */ /* 0x000fe20003f05270 */
[----:B------:R-:W-:Y:S03]  /*4d70*/  BSSY.RECONVERGENT B0, `(.L_x_73) ;  /* 0x0000014000007945 */ /* 0x000fe60003800200 */
[----:B------:R-:W-:Y:S02]  /*4d80*/  FSEL R10, R10, RZ, P0 ;  /* 0x000000ff0a0a7208 */ /* 0x000fe40000000000 */
[----:B------:R-:W-:-:S04]  /*4d90*/  FSEL R11, R11, 1.875, P0 ;  /* 0x3ff000000b0b7808 */ /* 0x000fc80000000000 */
[----:B------:R-:W0:Y:S02]  /*4da0*/  F2I.U32.F64.TRUNC R13, R10 ;  /* 0x0000000a000d7311 */ /* 0x000e24000030d000 */
[----:B0-----:R-:W-:-:S04]  /*4db0*/  IADD3 R3, PT, PT, R13, R2, RZ ;  /* 0x000000020d037210 */ /* 0x001fc80007ffe0ff */
[----:B------:R-:W-:-:S13]  /*4dc0*/  ISETP.GE.U32.AND P0, PT, R3, UR4, PT ;  /* 0x0000000403007c0c */ /* 0x000fda000bf06070 */
[----:B------:R-:W-:Y:S05]  /*4dd0*/  @P0 BRA `(.L_x_74) ;  /* 0x0000000000340947 */ /* 0x000fea0003800000 */
[----:B------:R-:W-:Y:S01]  /*4de0*/  IMAD R3, R13, 0x18, R0 ;  /* 0x000000180d037824 */ /* 0x000fe200078e0200 */
[----:B------:R-:W-:Y:S04]  /*4df0*/  LDS.64 R6, [R0] ;  /* 0x0000000000067984 */ /* 0x000fe80000000a00 */
[----:B------:R-:W0:Y:S04]  /*4e00*/  LDS.64 R4, [R3] ;  /* 0x0000000003047984 */ /* 0x000e280000000a00 */
[----:B------:R-:W-:Y:S04]  /*4e10*/  LDS.64 R8, [R0+0x8] ;  /* 0x0000080000087984 */ /* 0x000fe80000000a00 */
[----:B------:R-:W-:Y:S01]  /*4e20*/  LDS.64 R10, [R0+0x10] ;  /* 0x00001000000a7984 */ /* 0x000fe20000000a00 */
[----:B0-----:R-:W-:-:S07]  /*4e30*/  DADD R4, R4, R6 ;  /* 0x0000000004047229 */ /* 0x001fce0000000006 */
[----:B------:R-:W-:Y:S04]  /*4e40*/  STS.64 [R0], R4 ;  /* 0x0000000400007388 */ /* 0x000fe80000000a00 */
[----:B------:R-:W0:Y:S02]  /*4e50*/  LDS.64 R6, [R3+0x8] ;  /* 0x0000080003067984 */ /* 0x000e240000000a00 */
[----:B0-----:R-:W-:-:S07]  /*4e60*/  DADD R6, R6, R8 ;  /* 0x0000000006067229 */ /* 0x001fce0000000008 */
[----:B------:R-:W-:Y:S04]  /*4e70*/  STS.64 [R0+0x8], R6 ;  /* 0x0000080600007388 */ /* 0x000fe80000000a00 */
[----:B------:R-:W0:Y:S02]  /*4e80*/  LDS.64 R8, [R3+0x10] ;  /* 0x0000100003087984 */ /* 0x000e240000000a00 */
[----:B0-----:R-:W-:-:S07]  /*4e90*/  DADD R8, R8, R10 ;  /* 0x0000000008087229 */ /* 0x001fce000000000a */
[----:B------:R0:W-:Y:S04]  /*4ea0*/  STS.64 [R0+0x10], R8 ;  /* 0x0000100800007388 */ /* 0x0001e80000000a00 */
.L_x_74:
[----:B------:R-:W-:Y:S05]  /*4eb0*/  BSYNC.RECONVERGENT B0 ;  /* 0x0000000000007941 */ /* 0x000fea0003800200 */
.L_x_73:
[----:B------:R-:W-:Y:S01]  /*4ec0*/  BAR.SYNC.DEFER_BLOCKING 0x0 ;  /* 0x0000000000007b1d */ /* 0x000fe20000010000 */
[----:B------:R-:W-:-:S13]  /*4ed0*/  ISETP.GE.U32.AND P0, PT, R13, 0x2, PT ;  /* 0x000000020d00780c */ /* 0x000fda0003f06070 */
[----:B------:R-:W-:Y:S05]  /*4ee0*/  @!P0 BRA `(.L_x_75) ;  /* 0x0000000000548947 */ /* 0x000fea0003800000 */
.L_x_77:
[----:B------:R-:W-:-:S04]  /*4ef0*/  SHF.R.U32.HI R15, RZ, 0x1, R13 ;  /* 0x00000001ff0f7819 */ /* 0x000fc8000001160d */
[----:B------:R-:W-:-:S13]  /*4f00*/  ISETP.GE.U32.AND P0, PT, R2, R15, PT ;  /* 0x0000000f0200720c */ /* 0x000fda0003f06070 */
[----:B-1----:R-:W-:Y:S05]  /*4f10*/  @P0 BRA `(.L_x_76) ;  /* 0x0000000000340947 */ /* 0x002fea0003800000 */
[----:B------:R-:W-:Y:S01]  /*4f20*/  IMAD R3, R15, 0x18, R0 ;  /* 0x000000180f037824 */ /* 0x000fe200078e0200 */
[----:B------:R-:W-:Y:S04]  /*4f30*/  LDS.64 R6, [R0] ;  /* 0x0000000000067984 */ /* 0x000fe80000000a00 */
[----:B------:R-:W1:Y:S04]  /*4f40*/  LDS.64 R4, [R3] ;  /* 0x0000000003047984 */ /* 0x000e680000000a00 */
[----:B0-----:R-:W-:Y:S04]  /*4f50*/  LDS.64 R8, [R0+0x8] ;  /* 0x0000080000087984 */ /* 0x001fe80000000a00 */
[----:B------:R-:W-:Y:S01]  /*4f60*/  LDS.64 R10, [R0+0x10] ;  /* 0x00001000000a7984 */ /* 0x000fe20000000a00 */
[----:B-1----:R-:W-:-:S07]  /*4f70*/  DADD R4, R4, R6 ;  /* 0x0000000004047229 */ /* 0x002fce0000000006 */
[----:B------:R-:W-:Y:S04]  /*4f80*/  STS.64 [R0], R4 ;  /* 0x0000000400007388 */ /* 0x000fe80000000a00 */
[----:B------:R-:W0:Y:S02]  /*4f90*/  LDS.64 R6, [R3+0x8] ;  /* 0x0000080003067984 */ /* 0x000e240000000a00 */
[----:B0-----:R-:W-:-:S07]  /*4fa0*/  DADD R6, R6, R8 ;  /* 0x0000000006067229 */ /* 0x001fce0000000008 */
[----:B------:R-:W-:Y:S04]  /*4fb0*/  STS.64 [R0+0x8], R6 ;  /* 0x0000080600007388 */ /* 0x000fe80000000a00 */
[----:B------:R-:W0:Y:S02]  /*4fc0*/  LDS.64 R8, [R3+0x10] ;  /* 0x0000100003087984 */ /* 0x000e240000000a00 */
[----:B0-----:R-:W-:-:S07]  /*4fd0*/  DADD R8, R8, R10 ;  /* 0x0000000008087229 */ /* 0x001fce000000000a */
[----:B------:R1:W-:Y:S04]  /*4fe0*/  STS.64 [R0+0x10], R8 ;  /* 0x0000100800007388 */ /* 0x0003e80000000a00 */
.L_x_76:
[----:B------:R-:W-:Y:S01]  /*4ff0*/  ISETP.GT.U32.AND P0, PT, R13, 0x3, PT ;  /* 0x000000030d00780c */ /* 0x000fe20003f04070 */
[----:B------:R-:W-:Y:S05]  /*5000*/  WARPSYNC.ALL ;  /* 0x0000000000007948 */ /* 0x000fea0003800000 */
[----:B------:R-:W-:Y:S01]  /*5010*/  BAR.SYNC.DEFER_BLOCKING 0x0 ;  /* 0x0000000000007b1d */ /* 0x000fe20000010000 */
[----:B------:R-:W-:-:S06]  /*5020*/  IMAD.MOV.U32 R13, RZ, RZ, R15 ;  /* 0x000000ffff0d7224 */ /* 0x000fcc00078e000f */
[----:B------:R-:W-:Y:S05]  /*5030*/  @P0 BRA `(.L_x_77) ;  /* 0xfffffffc00ac0947 */ /* 0x000fea000383ffff */
.L_x_75:
[----:B------:R-:W-:-:S13]  /*5040*/  ISETP.NE.AND P0, PT, R2, RZ, PT ;  /* 0x000000ff0200720c */ /* 0x000fda0003f05270 */
[----:B------:R-:W-:Y:S05]  /*5050*/  @P0 EXIT ;  /* 0x000000000000094d */ /* 0x000fea0003800000 */
[----:B01----:R-:W0:Y:S01]  /*5060*/  S2R R0, SR_CTAID.X ;  /* 0x0000000000007919 */ /* 0x003e220000002500 */
[----:B------:R-:W1:Y:S01]  /*5070*/  LDC.64 R12, c[0x0][0x380] ;  /* 0x0000e000ff0c7b82 */ /* 0x000e620000000a00 */
[----:B0-----:R-:W-:-:S04]  /*5080*/  IMAD R15, R0, 0x3, RZ ;  /* 0x00000003000f7824 */ /* 0x001fc800078e02ff */
[----:B-1----:R-:W-:-:S05]  /*5090*/  IMAD.WIDE.U32 R2, R15, 0x8, R12 ;  /* 0x000000080f027825 */ /* 0x002fca00078e000c */
[----:B------:R-:W2:Y:S01]  /*50a0*/  LDG.E.64 R8, desc[UR26][R2.64] ;  /* 0x0000001a02087981 */ /* 0x000ea2000c1e1b00 */
[----:B------:R-:W0:Y:S01]  /*50b0*/  S2UR UR5, SR_CgaCtaId ;  /* 0x00000000000579c3 */ /* 0x000e220000008800 */
[----:B------:R-:W-:Y:S01]  /*50c0*/  UMOV UR4, 0x400 ;  /* 0x0000040000047882 */ /* 0x000fe20000000000 */
[----:B------:R-:W-:Y:S01]  /*50d0*/  VIADD R11, R15, 0x1 ;  /* 0x000000010f0b7836 */ /* 0x000fe20000000000 */
[----:B0-----:R-:W-:-:S09]  /*50e0*/  ULEA UR4, UR5, UR4, 0x18 ;  /* 0x0000000405047291 */ /* 0x001fd2000f8ec0ff */
[----:B------:R-:W2:Y:S02]  /*50f0*/  LDS.128 R4, [UR4] ;  /* 0x00000004ff047984 */ /* 0x000ea40008000c00 */
[----:B--2---:R-:W-:Y:S01]  /*5100*/  DADD R4, R4, R8 ;  /* 0x0000000004047229 */ /* 0x004fe20000000008 */
[----:B------:R-:W-:-:S06]  /*5110*/  IMAD.WIDE.U32 R8, R11, 0x8, R12 ;  /* 0x000000080b087825 */ /* 0x000fcc00078e000c */
[----:B------:R-:W-:Y:S04]  /*5120*/  STG.E.64 desc[UR26][R2.64], R4 ;  /* 0x0000000402007986 */ /* 0x000fe8000c101b1a */
[----:B------:R-:W2:Y:S01]  /*5130*/  LDG.E.64 R10, desc[UR26][R8.64] ;  /* 0x0000001a080a7981 */ /* 0x000ea2000c1e1b00 */
[----:B------:R-:W-:-:S05]  /*5140*/  IADD3 R15, PT, PT, R15, 0x2, RZ ;  /* 0x000000020f0f7810 */ /* 0x000fca0007ffe0ff */
[----:B------:R-:W-:Y:S01]  /*5150*/  IMAD.WIDE.U32 R12, R15, 0x8, R12 ;  /* 0x000000080f0c7825 */ /* 0x000fe200078e000c */
[----:B--2---:R-:W-:Y:S01]  /*5160*/  DADD R6, R6, R10 ;  /* 0x0000000006067229 */ /* 0x004fe2000000000a */
[----:B------:R-:W0:Y:S06]  /*5170*/  LDS.64 R10, [UR4+0x10] ;  /* 0x00001004ff0a7984 */ /* 0x000e2c0008000a00 */
[----:B------:R-:W-:Y:S04]  /*5180*/  STG.E.64 desc[UR26][R8.64], R6 ;  /* 0x0000000608007986 */ /* 0x000fe8000c101b1a */
[----:B------:R-:W0:Y:S02]  /*5190*/  LDG.E.64 R14, desc[UR26][R12.64] ;  /* 0x0000001a0c0e7981 */ /* 0x000e24000c1e1b00 */
[----:B0-----:R-:W-:-:S07]  /*51a0*/  DADD R10, R10, R14 ;  /* 0x000000000a0a7229 */ /* 0x001fce000000000e */
[----:B------:R-:W-:Y:S01]  /*51b0*/  STG.E.64 desc[UR26][R12.64], R10 ;  /* 0x0000000a0c007986 */ /* 0x000fe2000c101b1a */
[----:B------:R-:W-:Y:S05]  /*51c0*/  EXIT ;  /* 0x000000000000794d */ /* 0x000fea0003800000 */
        .weak           $__internal_0_$__cuda_sm20_dblrcp_rn_slowpath_v3
        .type           $__internal_0_$__cuda_sm20_dblrcp_rn_slowpath_v3,@function
        .size           $__internal_0_$__cuda_sm20_dblrcp_rn_slowpath_v3,($__internal_1_$__cuda_sm20_div_rn_f64_full - $__internal_0_$__cuda_sm20_dblrcp_rn_slowpath_v3)
$__internal_0_$__cuda_sm20_dblrcp_rn_slowpath_v3:
[----:B------:R-:W-:Y:S01]  /*51d0*/  IMAD.MOV.U32 R10, RZ, RZ, R15 ;  /* 0x000000ffff0a7224 */ /* 0x000fe200078e000f */
[----:B------:R-:W-:Y:S05]  /*51e0*/  BSSY.RECONVERGENT B2, `(.L_x_78) ;  /* 0x0000024000027945 */ /* 0x000fea0003800200 */
[----:B------:R-:W-:-:S14]  /*51f0*/  DSETP.GTU.AND P0, PT, |R10|, +INF , PT ;  /* 0x7ff000000a00742a */ /* 0x000fdc0003f0c200 */
[----:B------:R-:W-:Y:S05]  /*5200*/  @P0 BRA `(.L_x_79) ;  /* 0x00000000007c0947 */ /* 0x000fea0003800000 */
[----:B------:R-:W-:-:S05]  /*5210*/  LOP3.LUT R27, R11, 0x7fffffff, RZ, 0xc0, !PT ;  /* 0x7fffffff0b1b7812 */ /* 0x000fca00078ec0ff */
[----:B------:R-:W-:-:S05]  /*5220*/  VIADD R15, R27, 0xffffffff ;  /* 0xffffffff1b0f7836 */ /* 0x000fca0000000000 */
[----:B------:R-:W-:-:S13]  /*5230*/  ISETP.GE.U32.AND P0, PT, R15, 0x7fefffff, PT ;  /* 0x7fefffff0f00780c */ /* 0x000fda0003f06070 */
[----:B------:R-:W-:Y:S02]  /*5240*/  @P0 LOP3.LUT R25, R11, 0x7ff00000, RZ, 0x3c, !PT ;  /* 0x7ff000000b190812 */ /* 0x000fe400078e3cff */
[----:B------:R-:W-:Y:S01]  /*5250*/  @P0 MOV R24, RZ ;  /* 0x000000ff00180202 */ /* 0x000fe20000000f00 */
[----:B------:R-:W-:Y:S06]  /*5260*/  @P0 BRA `(.L_x_80) ;  /* 0x00000000006c0947 */ /* 0x000fec0003800000 */
[----:B------:R-:W-:-:S13]  /*5270*/  ISETP.GE.U32.AND P0, PT, R27, 0x1000001, PT ;  /* 0x010000011b00780c */ /* 0x000fda0003f06070 */
[----:B------:R-:W-:Y:S05]  /*5280*/  @!P0 BRA `(.L_x_81) ;  /* 0x0000000000348947 */ /* 0x000fea0003800000 */
[----:B------:R-:W-:Y:S02]  /*5290*/  VIADD R25, R11, 0xc0200000 ;  /* 0xc02000000b197836 */ /* 0x000fe40000000000 */
[----:B------:R-:W-:Y:S02]  /*52a0*/  IMAD.MOV.U32 R24, RZ, RZ, R10 ;  /* 0x000000ffff187224 */ /* 0x000fe400078e000a */
[----:B------:R-:W0:Y:S04]  /*52b0*/  MUFU.RCP64H R27, R25 ;  /* 0x00000019001b7308 */ /* 0x000e280000001800 */
[----:B0-----:R-:W-:-:S08]  /*52c0*/  DFMA R98, -R24, R26, 1 ;  /* 0x3ff000001862742b */ /* 0x001fd0000000011a */
[----:B------:R-:W-:-:S08]  /*52d0*/  DFMA R98, R98, R98, R98 ;  /* 0x000000626262722b */ /* 0x000fd00000000062 */
[----:B------:R-:W-:-:S08]  /*52e0*/  DFMA R98, R26, R98, R26 ;  /* 0x000000621a62722b */ /* 0x000fd0000000001a */
[----:B------:R-:W-:-:S08]  /*52f0*/  DFMA R26, -R24, R98, 1 ;  /* 0x3ff00000181a742b */ /* 0x000fd00000000162 */
[----:B------:R-:W-:-:S08]  /*5300*/  DFMA R26, R98, R26, R98 ;  /* 0x0000001a621a722b */ /* 0x000fd00000000062 */
[----:B------:R-:W-:-:S08]  /*5310*/  DMUL R26, R26, 2.2250738585072013831e-308 ;  /* 0x001000001a1a7828 */ /* 0x000fd00000000000 */
[----:B------:R-:W-:-:S08]  /*5320*/  DFMA R10, -R10, R26, 1 ;  /* 0x3ff000000a0a742b */ /* 0x000fd0000000011a */
[----:B------:R-:W-:-:S08]  /*5330*/  DFMA R10, R10, R10, R10 ;  /* 0x0000000a0a0a722b */ /* 0x000fd0000000000a */
[----:B------:R-:W-:Y:S01]  /*5340*/  DFMA R24, R26, R10, R26 ;  /* 0x0000000a1a18722b */ /* 0x000fe2000000001a */
[----:B------:R-:W-:Y:S10]  /*5350*/  BRA `(.L_x_80) ;  /* 0x0000000000307947 */ /* 0x000ff40003800000 */
.L_x_81:
[----:B------:R-:W-:Y:S01]  /*5360*/  DMUL R10, R10, 8.11296384146066816958e+31 ;  /* 0x469000000a0a7828 */ /* 0x000fe20000000000 */
[----:B------:R-:W-:-:S05]  /*5370*/  MOV R24, R26 ;  /* 0x0000001a00187202 */ /* 0x000fca0000000f00 */
[----:B------:R-:W0:Y:S02]  /*5380*/  MUFU.RCP64H R25, R11 ;  /* 0x0000000b00197308 */ /* 0x000e240000001800 */
[----:B0-----:R-:W-:-:S08]  /*5390*/  DFMA R26, -R10, R24, 1 ;  /* 0x3ff000000a1a742b */ /* 0x001fd00000000118 */
[----:B------:R-:W-:-:S08]  /*53a0*/  DFMA R26, R26, R26, R26 ;  /* 0x0000001a1a1a722b */ /* 0x000fd0000000001a */
[----:B------:R-:W-:-:S08]  /*53b0*/  DFMA R26, R24, R26, R24 ;  /* 0x0000001a181a722b */ /* 0x000fd00000000018 */
[----:B------:R-:W-:-:S08]  /*53c0*/  DFMA R24, -R10, R26, 1 ;  /* 0x3ff000000a18742b */ /* 0x000fd0000000011a */
[----:B------:R-:W-:-:S08]  /*53d0*/  DFMA R24, R26, R24, R26 ;  /* 0x000000181a18722b */ /* 0x000fd0000000001a */
[----:B------:R-:W-:Y:S01]  /*53e0*/  DMUL R24, R24, 8.11296384146066816958e+31 ;  /* 0x4690000018187828 */ /* 0x000fe20000000000 */
[----:B------:R-:W-:Y:S10]  /*53f0*/  BRA `(.L_x_80) ;  /* 0x0000000000087947 */ /* 0x000ff40003800000 */
.L_x_79:
[----:B------:R-:W-:Y:S01]  /*5400*/  LOP3.LUT R25, R11, 0x80000, RZ, 0xfc, !PT ;  /* 0x000800000b197812 */ /* 0x000fe200078efcff */
[----:B------:R-:W-:-:S07]  /*5410*/  IMAD.MOV.U32 R24, RZ, RZ, R10 ;  /* 0x000000ffff187224 */ /* 0x000fce00078e000a */
.L_x_80:
[----:B------:R-:W-:Y:S05]  /*5420*/  BSYNC.RECONVERGENT B2 ;  /* 0x0000000000027941 */ /* 0x000fea0003800200 */
.L_x_78:
[----:B------:R-:W-:-:S04]  /*5430*/  IMAD.MOV.U32 R15, RZ, RZ, 0x0 ;  /* 0x00000000ff0f7424 */ /* 0x000fc800078e00ff */
[----:B------:R-:W-:Y:S05]  /*5440*/  RET.REL.NODEC R14 `(_Z8kernelPPPddddPKdS1_iiiS1_S1_S1_S1_S1_S1_S1_S1_S1_) ;  /* 0xffffffa80eec7950 */ /* 0x000fea0003c3ffff */
        .weak           $__internal_1_$__cuda_sm20_div_rn_f64_full
        .type           $__internal_1_$__cuda_sm20_div_rn_f64_full,@function
        .size           $__internal_1_$__cuda_sm20_div_rn_f64_full,($__internal_2_$__cuda_sm20_dsqrt_rn_f64_mediumpath_v1 - $__internal_1_$__cuda_sm20_div_rn_f64_full)
$__internal_1_$__cuda_sm20_div_rn_f64_full:
[----:B------:R-:W-:Y:S01]  /*5450*/  IMAD.MOV.U32 R115, RZ, RZ, R13 ;  /* 0x000000ffff737224 */ /* 0x000fe200078e000d */
[C---:B------:R-:W-:Y:S01]  /*5460*/  FSETP.GEU.AND P0, PT, |R99|.reuse, 1.469367938527859385e-39, PT ;  /* 0x001000006300780b */ /* 0x040fe20003f0e200 */
[----:B------:R-:W-:Y:S01]  /*5470*/  IMAD.MOV.U32 R112, RZ, RZ, R98 ;  /* 0x000000ffff707224 */ /* 0x000fe200078e0062 */
[----:B------:R-:W-:Y:S01]  /*5480*/  LOP3.LUT R11, R99, 0x800fffff, RZ, 0xc0, !PT ;  /* 0x800fffff630b7812 */ /* 0x000fe200078ec0ff */
[----:B------:R-:W-:Y:S01]  /*5490*/  BSSY.RECONVERGENT B1, `(.L_x_82) ;  /* 0x000005a000017945 */ /* 0x000fe20003800200 */
[----:B------:R-:W-:Y:S02]  /*54a0*/  FSETP.GEU.AND P5, PT, |R115|, 1.469367938527859385e-39, PT ;  /* 0x001000007300780b */ /* 0x000fe40003fae200 */
[----:B------:R-:W-:Y:S02]  /*54b0*/  MOV R114, R12 ;  /* 0x0000000c00727202 */ /* 0x000fe40000000f00 */
[----:B------:R-:W-:Y:S02]  /*54c0*/  LOP3.LUT R113, R11, 0x3ff00000, RZ, 0xfc, !PT ;  /* 0x3ff000000b717812 */ /* 0x000fe400078efcff */
[----:B------:R-:W-:Y:S01]  /*54d0*/  LOP3.LUT R11, R115, 0x7ff00000, RZ, 0xc0, !PT ;  /* 0x7ff00000730b7812 */ /* 0x000fe200078ec0ff */
[----:B------:R-:W-:Y:S01]  /*54e0*/  IMAD.MOV.U32 R118, RZ, RZ, R114 ;  /* 0x000000ffff767224 */ /* 0x000fe200078e0072 */
[----:B------:R-:W-:Y:S01]  /*54f0*/  LOP3.LUT R14, R99, 0x7ff00000, RZ, 0xc0, !PT ;  /* 0x7ff00000630e7812 */ /* 0x000fe200078ec0ff */
[----:B------:R-:W-:Y:S01]  /*5500*/  @!P0 DMUL R112, R98, 8.98846567431157953865e+307 ;  /* 0x7fe0000062708828 */ /* 0x000fe20000000000 */
[----:B------:R-:W-:-:S03]  /*5510*/  MOV R116, 0x1 ;  /* 0x0000000100747802 */ /* 0x000fc60000000f00 */
[----:B------:R-:W-:Y:S01]  /*5520*/  @!P5 LOP3.LUT R12, R99, 0x7ff00000, RZ, 0xc0, !PT ;  /* 0x7ff00000630cd812 */ /* 0x000fe200078ec0ff */
[----:B------:R-:W-:Y:S01]  /*5530*/  @!P5 IMAD.MOV.U32 R120, RZ, RZ, RZ ;  /* 0x000000ffff78d224 */ /* 0x000fe200078e00ff */
[----:B------:R-:W0:Y:S02]  /*5540*/  MUFU.RCP64H R117, R113 ;  /* 0x0000007100757308 */ /* 0x000e240000001800 */
[----:B------:R-:W-:Y:S02]  /*5550*/  @!P5 ISETP.GE.U32.AND P6, PT, R11, R12, PT ;  /* 0x0000000c0b00d20c */ /* 0x000fe40003fc6070 */
[----:B------:R-:W-:-:S04]  /*5560*/  MOV R12, 0x1ca00000 ;  /* 0x1ca00000000c7802 */ /* 0x000fc80000000f00 */
[C---:B------:R-:W-:Y:S02]  /*5570*/  @!P5 SEL R13, R12.reuse, 0x63400000, !P6 ;  /* 0x634000000c0dd807 */ /* 0x040fe40007000000 */
[----:B------:R-:W-:Y:S02]  /*5580*/  ISETP.GE.U32.AND P6, PT, R11, R14, PT ;  /* 0x0000000e0b00720c */ /* 0x000fe40003fc6070 */
[----:B------:R-:W-:Y:S02]  /*5590*/  @!P5 LOP3.LUT R13, R13, 0x80000000, R115, 0xf8, !PT ;  /* 0x800000000d0dd812 */ /* 0x000fe400078ef873 */
[----:B------:R-:W-:Y:S02]  /*55a0*/  SEL R15, R12, 0x63400000, !P6 ;  /* 0x634000000c0f7807 */ /* 0x000fe40007000000 */
[----:B------:R-:W-:Y:S01]  /*55b0*/  @!P5 LOP3.LUT R121, R13, 0x100000, RZ, 0xfc, !PT ;  /* 0x001000000d79d812 */ /* 0x000fe200078efcff */
[----:B------:R-:W-:Y:S01]  /*55c0*/  IMAD.MOV.U32 R13, RZ, RZ, R11 ;  /* 0x000000ffff0d7224 */ /* 0x000fe200078e000b */
[----:B------:R-:W-:-:S02]  /*55d0*/  LOP3.LUT R119, R15, 0x800fffff, R115, 0xf8, !PT ;  /* 0x800fffff0f777812 */ /* 0x000fc400078ef873 */
[----:B------:R-:W-:-:S04]  /*55e0*/  @!P0 LOP3.LUT R14, R113, 0x7ff00000, RZ, 0xc0, !PT ;  /* 0x7ff00000710e8812 */ /* 0x000fc800078ec0ff */
[----:B------:R-:W-:Y:S02]  /*55f0*/  @!P5 DFMA R118, R118, 2, -R120 ;  /* 0x400000007676d82b */ /* 0x000fe40000000878 */
[----:B0-----:R-:W-:-:S08]  /*5600*/  DFMA R120, R116, -R112, 1 ;  /* 0x3ff000007478742b */ /* 0x001fd00000000870 */
[----:B------:R-:W-:Y:S01]  /*5610*/  DFMA R120, R120, R120, R120 ;  /* 0x000000787878722b */ /* 0x000fe20000000078 */
[----:B------:R-:W-:-:S05]  /*5620*/  @!P5 LOP3.LUT R13, R119, 0x7ff00000, RZ, 0xc0, !PT ;  /* 0x7ff00000770dd812 */ /* 0x000fca00078ec0ff */
[----:B------:R-:W-:Y:S02]  /*5630*/  VIADD R15, R13, 0xffffffff ;  /* 0xffffffff0d0f7836 */ /* 0x000fe40000000000 */
[----:B------:R-:W-:-:S03]  /*5640*/  DFMA R116, R116, R120, R116 ;  /* 0x000000787474722b */ /* 0x000fc60000000074 */
[----:B------:R-:W-:Y:S02]  /*5650*/  ISETP.GT.U32.AND P0, PT, R15, 0x7feffffe, PT ;  /* 0x7feffffe0f00780c */ /* 0x000fe40003f04070 */
[----:B------:R-:W-:-:S03]  /*5660*/  IADD3 R15, PT, PT, R14, -0x1, RZ ;  /* 0xffffffff0e0f7810 */ /* 0x000fc60007ffe0ff */
[----:B------:R-:W-:Y:S01]  /*5670*/  DFMA R122, R116, -R112, 1 ;  /* 0x3ff00000747a742b */ /* 0x000fe20000000870 */
[----:B------:R-:W-:-:S07]  /*5680*/  ISETP.GT.U32.OR P0, PT, R15, 0x7feffffe, P0 ;  /* 0x7feffffe0f00780c */ /* 0x000fce0000704470 */
[----:B------:R-:W-:-:S08]  /*5690*/  DFMA R122, R116, R122, R116 ;  /* 0x0000007a747a722b */ /* 0x000fd00000000074 */
[----:B------:R-:W-:-:S08]  /*56a0*/  DMUL R120, R122, R118 ;  /* 0x000000767a787228 */ /* 0x000fd00000000000 */
[----:B------:R-:W-:-:S08]  /*56b0*/  DFMA R116, R120, -R112, R118 ;  /* 0x800000707874722b */ /* 0x000fd00000000076 */
[----:B------:R-:W-:Y:S01]  /*56c0*/  DFMA R116, R122, R116, R120 ;  /* 0x000000747a74722b */ /* 0x000fe20000000078 */
[----:B------:R-:W-:Y:S10]  /*56d0*/  @P0 BRA `(.L_x_83) ;  /* 0x0000000000740947 */ /* 0x000ff40003800000 */
[----:B------:R-:W-:-:S04]  /*56e0*/  LOP3.LUT R14, R99, 0x7ff00000, RZ, 0xc0, !PT ;  /* 0x7ff00000630e7812 */ /* 0x000fc800078ec0ff */
[CC--:B------:R-:W-:Y:S02]  /*56f0*/  ISETP.GE.U32.AND P0, PT, R11.reuse, R14.reuse, PT ;  /* 0x0000000e0b00720c */ /* 0x0c0fe40003f06070 */
[----:B------:R-:W-:Y:S02]  /*5700*/  VIADDMNMX R11, R11, -R14, 0xb9600000, !PT ;  /* 0xb96000000b0b7446 */ /* 0x000fe4000780090e */
[----:B------:R-:W-:Y:S02]  /*5710*/  SEL R12, R12, 0x63400000, !P0 ;  /* 0x634000000c0c7807 */ /* 0x000fe40004000000 */
[----:B------:R-:W-:-:S05]  /*5720*/  VIMNMX R11, PT, PT, R11, 0x46a00000, PT ;  /* 0x46a000000b0b7848 */ /* 0x000fca0003fe0100 */
[----:B------:R-:W-:Y:S01]  /*5730*/  IMAD.IADD R11, R11, 0x1, -R12 ;  /* 0x000000010b0b7824 */ /* 0x000fe200078e0a0c */
[----:B------:R-:W-:-:S03]  /*5740*/  MOV R12, RZ ;  /* 0x000000ff000c7202 */ /* 0x000fc60000000f00 */
[----:B------:R-:W-:-:S06]  /*5750*/  VIADD R13, R11, 0x7fe00000 ;  /* 0x7fe000000b0d7836 */ /* 0x000fcc0000000000 */
[----:B------:R-:W-:-:S10]  /*5760*/  DMUL R120, R116, R12 ;  /* 0x0000000c74787228 */ /* 0x000fd40000000000 */
[----:B------:R-:W-:-:S13]  /*5770*/  FSETP.GTU.AND P0, PT, |R121|, 1.469367938527859385e-39, PT ;  /* 0x001000007900780b */ /* 0x000fda0003f0c200 */
[----:B------:R-:W-:Y:S05]  /*5780*/  @P0 BRA `(.L_x_84) ;  /* 0x0000000000a80947 */ /* 0x000fea0003800000 */
[----:B------:R-:W-:Y:S01]  /*5790*/  DFMA R112, R116, -R112, R118 ;  /* 0x800000707470722b */ /* 0x000fe20000000076 */
[----:B------:R-:W-:-:S09]  /*57a0*/  IMAD.MOV.U32 R12, RZ, RZ, RZ ;  /* 0x000000ffff0c7224 */ /* 0x000fd200078e00ff */
[C---:B------:R-:W-:Y:S02]  /*57b0*/  FSETP.NEU.AND P0, PT, R113.reuse, RZ, PT ;  /* 0x000000ff7100720b */ /* 0x040fe40003f0d000 */
[----:B------:R-:W-:-:S04]  /*57c0*/  LOP3.LUT R98, R113, 0x80000000, R99, 0x48, !PT ;  /* 0x8000000071627812 */ /* 0x000fc800078e4863 */
[----:B------:R-:W-:-:S07]  /*57d0*/  LOP3.LUT R13, R98, R13, RZ, 0xfc, !PT ;  /* 0x0000000d620d7212 */ /* 0x000fce00078efcff */
[----:B------:R-:W-:Y:S05]  /*57e0*/  @!P0 BRA `(.L_x_84) ;  /* 0x0000000000908947 */ /* 0x000fea0003800000 */
[----:B------:R-:W-:Y:S01]  /*57f0*/  IMAD.MOV R15, RZ, RZ, -R11 ;  /* 0x000000ffff0f7224 */ /* 0x000fe200078e0a0b */
[----:B------:R-:W-:Y:S01]  /*5800*/  MOV R14, RZ ;  /* 0x000000ff000e7202 */ /* 0x000fe20000000f00 */
[----:B------:R-:W-:Y:S01]  /*5810*/  DMUL.RP R12, R116, R12 ;  /* 0x0000000c740c7228 */ /* 0x000fe20000008000 */
[----:B------:R-:W-:-:S04]  /*5820*/  IADD3 R11, PT, PT, -R11, -0x43300000, RZ ;  /* 0xbcd000000b0b7810 */ /* 0x000fc80007ffe1ff */
[----:B------:R-:W-:-:S05]  /*5830*/  DFMA R14, R120, -R14, R116 ;  /* 0x8000000e780e722b */ /* 0x000fca0000000074 */
[----:B------:R-:W-:-:S05]  /*5840*/  LOP3.LUT R98, R13, R98, RZ, 0x3c, !PT ;  /* 0x000000620d627212 */ /* 0x000fca00078e3cff */
[----:B------:R-:W-:-:S04]  /*5850*/  FSETP.NEU.AND P0, PT, |R15|, R11, PT ;  /* 0x0000000b0f00720b */ /* 0x000fc80003f0d200 */
[----:B------:R-:W-:Y:S02]  /*5860*/  FSEL R12, R12, R120, !P0 ;  /* 0x000000780c0c7208 */ /* 0x000fe40004000000 */
[----:B------:R-:W-:-:S03]  /*5870*/  FSEL R13, R98, R121, !P0 ;  /* 0x00000079620d7208 */ /* 0x000fc60004000000 */
[----:B------:R-:W-:Y:S02]  /*5880*/  IMAD.MOV.U32 R120, RZ, RZ, R12 ;  /* 0x000000ffff787224 */ /* 0x000fe400078e000c */
[----:B------:R-:W-:Y:S01]  /*5890*/  IMAD.MOV.U32 R121, RZ, RZ, R13 ;  /* 0x000000ffff797224 */ /* 0x000fe200078e000d */
[----:B------:R-:W-:Y:S06]  /*58a0*/  BRA `(.L_x_84) ;  /* 0x0000000000607947 */ /* 0x000fec0003800000 */
.L_x_83:
[----:B------:R-:W-:-:S14]  /*58b0*/  DSETP.NAN.AND P0, PT, R114, R114, PT ;  /* 0x000000727200722a */ /* 0x000fdc0003f08000 */
[----:B------:R-:W-:Y:S05]  /*58c0*/  @P0 BRA `(.L_x_85) ;  /* 0x00000000004c0947 */ /* 0x000fea0003800000 */
[----:B------:R-:W-:-:S14]  /*58d0*/  DSETP.NAN.AND P0, PT, R98, R98, PT ;  /* 0x000000626200722a */ /* 0x000fdc0003f08000 */
[----:B------:R-:W-:Y:S05]  /*58e0*/  @P0 BRA `(.L_x_86) ;  /* 0x0000000000340947 */ /* 0x000fea0003800000 */
[----:B------:R-:W-:Y:S01]  /*58f0*/  ISETP.NE.AND P0, PT, R13, R14, PT ;  /* 0x0000000e0d00720c */ /* 0x000fe20003f05270 */
[----:B------:R-:W-:Y:S01]  /*5900*/  IMAD.MOV.U32 R121, RZ, RZ, -0x80000 ;  /* 0xfff80000ff797424 */ /* 0x000fe200078e00ff */
[----:B------:R-:W-:-:S11]  /*5910*/  MOV R120, 0x0 ;  /* 0x0000000000787802 */ /* 0x000fd60000000f00 */
[----:B------:R-:W-:Y:S05]  /*5920*/  @!P0 BRA `(.L_x_84) ;  /* 0x0000000000408947 */ /* 0x000fea0003800000 */
[----:B------:R-:W-:Y:S02]  /*5930*/  ISETP.NE.AND P0, PT, R13, 0x7ff00000, PT ;  /* 0x7ff000000d00780c */ /* 0x000fe40003f05270 */
[----:B------:R-:W-:Y:S02]  /*5940*/  LOP3.LUT R99, R115, 0x80000000, R99, 0x48, !PT ;  /* 0x8000000073637812 */ /* 0x000fe400078e4863 */
[----:B------:R-:W-:-:S13]  /*5950*/  ISETP.EQ.OR P0, PT, R14, RZ, !P0 ;  /* 0x000000ff0e00720c */ /* 0x000fda0004702670 */
[----:B------:R-:W-:Y:S01]  /*5960*/  @P0 LOP3.LUT R11, R99, 0x7ff00000, RZ, 0xfc, !PT ;  /* 0x7ff00000630b0812 */ /* 0x000fe200078efcff */
[----:B------:R-:W-:Y:S01]  /*5970*/  @!P0 IMAD.MOV.U32 R120, RZ, RZ, RZ ;  /* 0x000000ffff788224 */ /* 0x000fe200078e00ff */
[----:B------:R-:W-:Y:S01]  /*5980*/  @!P0 MOV R121, R99 ;  /* 0x0000006300798202 */ /* 0x000fe20000000f00 */
[----:B------:R-:W-:Y:S02]  /*5990*/  @P0 IMAD.MOV.U32 R120, RZ, RZ, RZ ;  /* 0x000000ffff780224 */ /* 0x000fe400078e00ff */
[----:B------:R-:W-:Y:S01]  /*59a0*/  @P0 IMAD.MOV.U32 R121, RZ, RZ, R11 ;  /* 0x000000ffff790224 */ /* 0x000fe200078e000b */
[----:B------:R-:W-:Y:S06]  /*59b0*/  BRA `(.L_x_84) ;  /* 0x00000000001c7947 */ /* 0x000fec0003800000 */
.L_x_86:
[----:B------:R-:W-:Y:S02]  /*59c0*/  LOP3.LUT R11, R99, 0x80000, RZ, 0xfc, !PT ;  /* 0x00080000630b7812 */ /* 0x000fe400078efcff */
[----:B------:R-:W-:-:S03]  /*59d0*/  MOV R120, R98 ;  /* 0x0000006200787202 */ /* 0x000fc60000000f00 */
[----:B------:R-:W-:Y:S01]  /*59e0*/  IMAD.MOV.U32 R121, RZ, RZ, R11 ;  /* 0x000000ffff797224 */ /* 0x000fe200078e000b */
[----:B------:R-:W-:Y:S06]  /*59f0*/  BRA `(.L_x_84) ;  /* 0x00000000000c7947 */ /* 0x000fec0003800000 */
.L_x_85:
[----:B------:R-:W-:Y:S01]  /*5a00*/  LOP3.LUT R11, R115, 0x80000, RZ, 0xfc, !PT ;  /* 0x00080000730b7812 */ /* 0x000fe200078efcff */
[----:B------:R-:W-:-:S03]  /*5a10*/  IMAD.MOV.U32 R120, RZ, RZ, R114 ;  /* 0x000000ffff787224 */ /* 0x000fc600078e0072 */
[----:B------:R-:W-:-:S07]  /*5a20*/  MOV R121, R11 ;  /* 0x0000000b00797202 */ /* 0x000fce0000000f00 */
.L_x_84:
[----:B------:R-:W-:Y:S05]  /*5a30*/  BSYNC.RECONVERGENT B1 ;  /* 0x0000000000017941 */ /* 0x000fea0003800200 */
.L_x_82:
[----:B------:R-:W-:Y:S01]  /*5a40*/  MOV R14, R10 ;  /* 0x0000000a000e7202 */ /* 0x000fe20000000f00 */
[----:B------:R-:W-:Y:S02]  /*5a50*/  IMAD.MOV.U32 R15, RZ, RZ, 0x0 ;  /* 0x00000000ff0f7424 */ /* 0x000fe400078e00ff */
[----:B------:R-:W-:Y:S02]  /*5a60*/  IMAD.MOV.U32 R12, RZ, RZ, R120 ;  /* 0x000000ffff0c7224 */ /* 0x000fe400078e0078 */
[----:B------:R-:W-:Y:S01]  /*5a70*/  IMAD.MOV.U32 R11, RZ, RZ, R121 ;  /* 0x000000ffff0b7224 */ /* 0x000fe200078e0079 */
[----:B------:R-:W-:Y:S06]  /*5a80*/  RET.REL.NODEC R14 `(_Z8kernelPPPddddPKdS1_iiiS1_S1_S1_S1_S1_S1_S1_S1_S1_) ;  /* 0xffffffa40e5c7950 */ /* 0x000fec0003c3ffff */
        .weak           $__internal_2_$__cuda_sm20_dsqrt_rn_f64_mediumpath_v1
        .type           $__internal_2_$__cuda_sm20_dsqrt_rn_f64_mediumpath_v1,@function
        .size           $__internal_2_$__cuda_sm20_dsqrt_rn_f64_mediumpath_v1,($_Z8kernelPPPddddPKdS1_iiiS1_S1_S1_S1_S1_S1_S1_S1_S1_$__internal_accurate_pow - $__internal_2_$__cuda_sm20_dsqrt_rn_f64_mediumpath_v1)
$__internal_2_$__cuda_sm20_dsqrt_rn_f64_mediumpath_v1:
[----:B------:R-:W-:Y:S01]  /*5a90*/  ISETP.GE.U32.AND P0, PT, R12, -0x3400000, PT ;  /* 0xfcc000000c00780c */ /* 0x000fe20003f06070 */
[----:B------:R-:W-:Y:S01]  /*5aa0*/  BSSY.RECONVERGENT B1, `(.L_x_87) ;  /* 0x0000029000017945 */ /* 0x000fe20003800200 */
[----:B------:R-:W-:Y:S01]  /*5ab0*/  MOV R13, R10 ;  /* 0x0000000a000d7202 */ /* 0x000fe20000000f00 */
[----:B------:R-:W-:Y:S01]  /*5ac0*/  IMAD.MOV.U32 R10, RZ, RZ, R14 ;  /* 0x000000ffff0a7224 */ /* 0x000fe200078e000e */
[----:B------:R-:W-:Y:S01]  /*5ad0*/  MOV R14, R24 ;  /* 0x00000018000e7202 */ /* 0x000fe20000000f00 */
[----:B------:R-:W-:Y:S02]  /*5ae0*/  IMAD.MOV.U32 R11, RZ, RZ, R15 ;  /* 0x000000ffff0b7224 */ /* 0x000fe400078e000f */
[----:B------:R-:W-:Y:S02]  /*5af0*/  IMAD.MOV.U32 R12, RZ, RZ, R5 ;  /* 0x000000ffff0c7224 */ /* 0x000fe400078e0005 */
[----:B------:R-:W-:-:S04]  /*5b00*/  IMAD.MOV.U32 R15, RZ, RZ, R25 ;  /* 0x000000ffff0f7224 */ /* 0x000fc800078e0019 */
[----:B------:R-:W-:Y:S05]  /*5b10*/  @!P0 BRA `(.L_x_88) ;  /* 0x0000000000208947 */ /* 0x000fea0003800000 */
[----:B------:R-:W-:-:S10]  /*5b20*/  DFMA.RM R10, R10, R14, R16 ;  /* 0x0000000e0a0a722b */ /* 0x000fd40000004010 */
[----:B------:R-:W-:-:S05]  /*5b30*/  IADD3 R14, P0, PT, R10, 0x1, RZ ;  /* 0x000000010a0e7810 */ /* 0x000fca0007f1e0ff */
[----:B------:R-:W-:-:S06]  /*5b40*/  IMAD.X R15, RZ, RZ, R11, P0 ;  /* 0x000000ffff0f7224 */ /* 0x000fcc00000e060b */
[----:B------:R-:W-:-:S08]  /*5b50*/  DFMA.RP R12, -R10, R14, R12 ;  /* 0x0000000e0a0c722b */ /* 0x000fd0000000810c */
[----:B------:R-:W-:-:S06]  /*5b60*/  DSETP.GT.AND P0, PT, R12, RZ, PT ;  /* 0x000000ff0c00722a */ /* 0x000fcc0003f04000 */
[----:B------:R-:W-:Y:S02]  /*5b70*/  FSEL R10, R14, R10, P0 ;  /* 0x0000000a0e0a7208 */ /* 0x000fe40000000000 */
[----:B------:R-:W-:Y:S01]  /*5b80*/  FSEL R11, R15, R11, P0 ;  /* 0x0000000b0f0b7208 */ /* 0x000fe20000000000 */
[----:B------:R-:W-:Y:S06]  /*5b90*/  BRA `(.L_x_89) ;  /* 0x0000000000647947 */ /* 0x000fec0003800000 */
.L_x_88:
[----:B------:R-:W-:-:S14]  /*5ba0*/  DSETP.NE.AND P0, PT, R12, RZ, PT ;  /* 0x000000ff0c00722a */ /* 0x000fdc0003f05000 */
[----:B------:R-:W-:Y:S05]  /*5bb0*/  @!P0 BRA `(.L_x_90) ;  /* 0x0000000000588947 */ /* 0x000fea0003800000 */
[----:B------:R-:W-:-:S13]  /*5bc0*/  ISETP.GE.AND P0, PT, R13, RZ, PT ;  /* 0x000000ff0d00720c */ /* 0x000fda0003f06270 */
[----:B------:R-:W-:Y:S01]  /*5bd0*/  @!P0 MOV R10, 0x0 ;  /* 0x00000000000a8802 */ /* 0x000fe20000000f00 */
[----:B------:R-:W-:Y:S01]  /*5be0*/  @!P0 IMAD.MOV.U32 R11, RZ, RZ, -0x80000 ;  /* 0xfff80000ff0b8424 */ /* 0x000fe200078e00ff */
[----:B------:R-:W-:Y:S06]  /*5bf0*/  @!P0 BRA `(.L_x_89) ;  /* 0x00000000004c8947 */ /* 0x000fec0003800000 */
[----:B------:R-:W-:-:S13]  /*5c00*/  ISETP.GT.AND P0, PT, R13, 0x7fefffff, PT ;  /* 0x7fefffff0d00780c */ /* 0x000fda0003f04270 */
[----:B------:R-:W-:Y:S05]  /*5c10*/  @P0 BRA `(.L_x_90) ;  /* 0x0000000000400947 */ /* 0x000fea0003800000 */
[----:B------:R-:W-:Y:S01]  /*5c20*/  DMUL R10, R12, 8.11296384146066816958e+31 ;  /* 0x469000000c0a7828 */ /* 0x000fe20000000000 */
[----:B------:R-:W-:Y:S01]  /*5c30*/  MOV R16, 0x0 ;  /* 0x0000000000107802 */ /* 0x000fe20000000f00 */
[----:B------:R-:W-:Y:S02]  /*5c40*/  IMAD.MOV.U32 R12, RZ, RZ, RZ ;  /* 0x000000ffff0c7224 */ /* 0x000fe400078e00ff */
[----:B------:R-:W-:Y:S02]  /*5c50*/  IMAD.MOV.U32 R17, RZ, RZ, 0x3fd80000 ;  /* 0x3fd80000ff117424 */ /* 0x000fe400078e00ff */
[----:B------:R-:W0:Y:S02]  /*5c60*/  MUFU.RSQ64H R13, R11 ;  /* 0x0000000b000d7308 */ /* 0x000e240000001c00 */
[----:B0-----:R-:W-:-:S08]  /*5c70*/  DMUL R14, R12, R12 ;  /* 0x0000000c0c0e7228 */ /* 0x001fd00000000000 */
[----:B------:R-:W-:-:S08]  /*5c80*/  DFMA R14, R10, -R14, 1 ;  /* 0x3ff000000a0e742b */ /* 0x000fd0000000080e */
[----:B------:R-:W-:Y:S02]  /*5c90*/  DFMA R16, R14, R16, 0.5 ;  /* 0x3fe000000e10742b */ /* 0x000fe40000000010 */
[----:B------:R-:W-:-:S08]  /*5ca0*/  DMUL R14, R12, R14 ;  /* 0x0000000e0c0e7228 */ /* 0x000fd00000000000 */
[----:B------:R-:W-:-:S08]  /*5cb0*/  DFMA R14, R16, R14, R12 ;  /* 0x0000000e100e722b */ /* 0x000fd0000000000c */
[----:B------:R-:W-:Y:S02]  /*5cc0*/  DMUL R12, R10, R14 ;  /* 0x0000000e0a0c7228 */ /* 0x000fe40000000000 */
[----:B------:R-:W-:-:S06]  /*5cd0*/  VIADD R15, R15, 0xfff00000 ;  /* 0xfff000000f0f7836 */ /* 0x000fcc0000000000 */
[----:B------:R-:W-:-:S08]  /*5ce0*/  DFMA R16, R12, -R12, R10 ;  /* 0x8000000c0c10722b */ /* 0x000fd0000000000a */
[----:B------:R-:W-:-:S10]  /*5cf0*/  DFMA R10, R14, R16, R12 ;  /* 0x000000100e0a722b */ /* 0x000fd4000000000c */
[----:B------:R-:W-:Y:S01]  /*5d00*/  IADD3 R11, PT, PT, R11, -0x3500000, RZ ;  /* 0xfcb000000b0b7810 */ /* 0x000fe20007ffe0ff */
[----:B------:R-:W-:Y:S06]  /*5d10*/  BRA `(.L_x_89) ;  /* 0x0000000000047947 */ /* 0x000fec0003800000 */
.L_x_90:
[----:B------:R-:W-:-:S11]  /*5d20*/  DADD R10, R12, R12 ;  /* 0x000000000c0a7229 */ /* 0x000fd6000000000c */
.L_x_89:
[----:B------:R-:W-:Y:S05]  /*5d30*/  BSYNC.RECONVERGENT B1 ;  /* 0x0000000000017941 */ /* 0x000fea0003800200 */
.L_x_87:
[----:B------:R-:W-:-:S04]  /*5d40*/  IMAD.MOV.U32 R5, RZ, RZ, 0x0 ;  /* 0x00000000ff057424 */ /* 0x000fc800078e00ff */
[----:B------:R-:W-:Y:S05]  /*5d50*/  RET.REL.NODEC R4 `(_Z8kernelPPPddddPKdS1_iiiS1_S1_S1_S1_S1_S1_S1_S1_S1_) ;  /* 0xffffffa004a87950 */ /* 0x000fea0003c3ffff */
        .type           $_Z8kernelPPPddddPKdS1_iiiS1_S1_S1_S1_S1_S1_S1_S1_S1_$__internal_accurate_pow,@function
        .size           $_Z8kernelPPPddddPKdS1_iiiS1_S1_S1_S1_S1_S1_S1_S1_S1_$__internal_accurate_pow,(.L_x_96 - $_Z8kernelPPPddddPKdS1_iiiS1_S1_S1_S1_S1_S1_S1_S1_S1_$__internal_accurate_pow)
$_Z8kernelPPPddddPKdS1_iiiS1_S1_S1_S1_S1_S1_S1_S1_S1_$__internal_accurate_pow:
[----:B------:R-:W-:Y:S01]  /*5d60*/  ISETP.GT.U32.AND P0, PT, R109, 0xfffff, PT ;  /* 0x000fffff6d00780c */ /* 0x000fe20003f04070 */
[--C-:B------:R-:W-:Y:S01]  /*5d70*/  IMAD.MOV.U32 R11, RZ, RZ, R109.reuse ;  /* 0x000000ffff0b7224 */ /* 0x100fe200078e006d */
[----:B------:R-:W-:Y:S01]  /*5d80*/  UMOV UR6, 0x7d2cafe2 ;  /* 0x7d2cafe200067882 */ /* 0x000fe20000000000 */
[----:B------:R-:W-:Y:S01]  /*5d90*/  UMOV UR7, 0x3eb0f5ff ;  /* 0x3eb0f5ff00077882 */ /* 0x000fe20000000000 */
[----:B------:R-:W-:Y:S01]  /*5da0*/  SHF.R.U32.HI R109, RZ, 0x14, R109 ;  /* 0x00000014ff6d7819 */ /* 0x000fe2000001166d */
[----:B------:R-:W-:Y:S01]  /*5db0*/  UMOV UR8, 0x3b39803f ;  /* 0x3b39803f00087882 */ /* 0x000fe20000000000 */
[----:B------:R-:W-:-:S07]  /*5dc0*/  UMOV UR9, 0x3c7abc9e ;  /* 0x3c7abc9e00097882 */ /* 0x000fce0000000000 */
[----:B------:R-:W-:-:S10]  /*5dd0*/  @!P0 DMUL R118, R10, 1.80143985094819840000e+16 ;  /* 0x435000000a768828 */ /* 0x000fd40000000000 */
[----:B------:R-:W-:Y:S01]  /*5de0*/  @!P0 MOV R11, R119 ;  /* 0x00000077000b8202 */ /* 0x000fe20000000f00 */
[----:B------:R-:W-:Y:S01]  /*5df0*/  @!P0 IMAD.MOV.U32 R10, RZ, RZ, R118 ;  /* 0x000000ffff0a8224 */ /* 0x000fe200078e0076 */
[----:B------:R-:W-:Y:S02]  /*5e00*/  @!P0 LEA.HI R109, R119, 0xffffffca, RZ, 0xc ;  /* 0xffffffca776d8811 */ /* 0x000fe400078f60ff */
[----:B------:R-:W-:Y:S01]  /*5e10*/  LOP3.LUT R11, R11, 0x800fffff, RZ, 0xc0, !PT ;  /* 0x800fffff0b0b7812 */ /* 0x000fe200078ec0ff */
[----:B------:R-:W-:-:S03]  /*5e20*/  IMAD.MOV.U32 R24, RZ, RZ, R10 ;  /* 0x000000ffff187224 */ /* 0x000fc600078e000a */
[----:B------:R-:W-:-:S04]  /*5e30*/  LOP3.LUT R11, R11, 0x3ff00000, RZ, 0xfc, !PT ;  /* 0x3ff000000b0b7812 */ /* 0x000fc800078efcff */
[----:B------:R-:W-:Y:S02]  /*5e40*/  ISETP.GE.U32.AND P5, PT, R11, 0x3ff6a09f, PT ;  /* 0x3ff6a09f0b00780c */ /* 0x000fe40003fa6070 */
[----:B------:R-:W-:-:S11]  /*5e50*/  MOV R25, R11 ;  /* 0x0000000b00197202 */ /* 0x000fd60000000f00 */
[----:B------:R-:W-:-:S04]  /*5e60*/  @P5 VIADD R10, R25, 0xfff00000 ;  /* 0xfff00000190a5836 */ /* 0x000fc80000000000 */
[----:B------:R-:W-:Y:S01]  /*5e70*/  @P5 IMAD.MOV.U32 R25, RZ, RZ, R10 ;  /* 0x000000ffff195224 */ /* 0x000fe200078e000a */
[----:B------:R-:W-:-:S05]  /*5e80*/  MOV R10, RZ ;  /* 0x000000ff000a7202 */ /* 0x000fca0000000f00 */
[C---:B------:R-:W-:Y:S02]  /*5e90*/  DADD R26, R24.reuse, 1 ;  /* 0x3ff00000181a7429 */ /* 0x040fe40000000000 */
[----:B------:R-:W-:-:S04]  /*5ea0*/  DADD R24, R24, -1 ;  /* 0xbff0000018187429 */ /* 0x000fc80000000000 */
[----:B------:R-:W0:Y:S02]  /*5eb0*/  MUFU.RCP64H R11, R27 ;  /* 0x0000001b000b7308 */ /* 0x000e240000001800 */
[----:B0-----:R-:W-:-:S08]  /*5ec0*/  DFMA R14, -R26, R10, 1 ;  /* 0x3ff000001a0e742b */ /* 0x001fd0000000010a */
[----:B------:R-:W-:-:S08]  /*5ed0*/  DFMA R14, R14, R14, R14 ;  /* 0x0000000e0e0e722b */ /* 0x000fd0000000000e */
[----:B------:R-:W-:Y:S01]  /*5ee0*/  DFMA R14, R10, R14, R10 ;  /* 0x0000000e0a0e722b */ /* 0x000fe2000000000a */
[----:B------:R-:W-:Y:S02]  /*5ef0*/  IMAD.MOV.U32 R10, RZ, RZ, 0x41ad3b5a ;  /* 0x41ad3b5aff0a7424 */ /* 0x000fe400078e00ff */
[----:B------:R-:W-:-:S05]  /*5f00*/  IMAD.MOV.U32 R11, RZ, RZ, 0x3ed0f5d2 ;  /* 0x3ed0f5d2ff0b7424 */ /* 0x000fca00078e00ff */
[----:B------:R-:W-:-:S08]  /*5f10*/  DMUL R116, R24, R14 ;  /* 0x0000000e18747228 */ /* 0x000fd00000000000 */
[----:B------:R-:W-:-:S08]  /*5f20*/  DFMA R116, R24, R14, R116 ;  /* 0x0000000e1874722b */ /* 0x000fd00000000074 */
[----:B------:R-:W-:Y:S02]  /*5f30*/  DMUL R12, R116, R116 ;  /* 0x00000074740c7228 */ /* 0x000fe40000000000 */
[----:B------:R-:W-:-:S06]  /*5f40*/  DADD R114, R24, -R116 ;  /* 0x0000000018727229 */ /* 0x000fcc0000000874 */
[----:B------:R-:W-:Y:S01]  /*5f50*/  DFMA R10, R12, UR6, R10 ;  /* 0x000000060c0a7c2b */ /* 0x000fe2000800000a */
[----:B------:R-:W-:Y:S01]  /*5f60*/  UMOV UR6, 0x75488a3f ;  /* 0x75488a3f00067882 */ /* 0x000fe20000000000 */
[----:B------:R-:W-:Y:S01]  /*5f70*/  UMOV UR7, 0x3ef3b20a ;  /* 0x3ef3b20a00077882 */ /* 0x000fe20000000000 */
[----:B------:R-:W-:-:S05]  /*5f80*/  DADD R114, R114, R114 ;  /* 0x0000000072727229 */ /* 0x000fca0000000072 */
[----:B------:R-:W-:Y:S01]  /*5f90*/  DFMA R10, R12, R10, UR6 ;  /* 0x000000060c0a7e2b */ /* 0x000fe2000800000a */
[----:B------:R-:W-:Y:S01]  /*5fa0*/  UMOV UR6, 0xe4faecd5 ;  /* 0xe4faecd500067882 */ /* 0x000fe20000000000 */
[----:B------:R-:W-:Y:S01]  /*5fb0*/  UMOV UR7, 0x3f1745cd ;  /* 0x3f1745cd00077882 */ /* 0x000fe20000000000 */
[-C--:B------:R-:W-:Y:S02]  /*5fc0*/  DFMA R114, R24, -R116.reuse, R114 ;  /* 0x800000741872722b */ /* 0x080fe40000000072 */
[----:B------:R-:W-:-:S03]  /*5fd0*/  DMUL R24, R116, R116 ;  /* 0x0000007474187228 */ /* 0x000fc60000000000 */
[----:B------:R-:W-:Y:S01]  /*5fe0*/  DFMA R10, R12, R10, UR6 ;  /* 0x000000060c0a7e2b */ /* 0x000fe2000800000a */
[----:B------:R-:W-:Y:S01]  /*5ff0*/  UMOV UR6, 0x258a578b ;  /* 0x258a578b00067882 */ /* 0x000fe20000000000 */
[----:B------:R-:W-:Y:S01]  /*6000*/  UMOV UR7, 0x3f3c71c7 ;  /* 0x3f3c71c700077882 */ /* 0x000fe20000000000 */
[----:B------:R-:W-:-:S05]  /*6010*/  DMUL R114, R14, R114 ;  /* 0x000000720e727228 */ /* 0x000fca0000000000 */
[----:B------:R-:W-:Y:S01]  /*6020*/  DFMA R10, R12, R10, UR6 ;  /* 0x000000060c0a7e2b */ /* 0x000fe2000800000a */
[----:B------:R-:W-:Y:S01]  /*6030*/  UMOV UR6, 0x9242b910 ;  /* 0x9242b91000067882 */ /* 0x000fe20000000000 */
[----:B------:R-:W-:-:S06]  /*6040*/  UMOV UR7, 0x3f624924 ;  /* 0x3f62492400077882 */ /* 0x000fcc0000000000 */
[----:B------:R-:W-:Y:S01]  /*6050*/  DFMA R10, R12, R10, UR6 ;  /* 0x000000060c0a7e2b */ /* 0x000fe2000800000a */
[----:B------:R-:W-:Y:S01]  /*6060*/  UMOV UR6, 0x99999dfb ;  /* 0x99999dfb00067882 */ /* 0x000fe20000000000 */
[----:B------:R-:W-:-:S06]  /*6070*/  UMOV UR7, 0x3f899999 ;  /* 0x3f89999900077882 */ /* 0x000fcc0000000000 */
[----:B------:R-:W-:Y:S01]  /*6080*/  DFMA R10, R12, R10, UR6 ;  /* 0x000000060c0a7e2b */ /* 0x000fe2000800000a */
[----:B------:R-:W-:Y:S01]  /*6090*/  UMOV UR6, 0x55555555 ;  /* 0x5555555500067882 */ /* 0x000fe20000000000 */
[----:B------:R-:W-:-:S06]  /*60a0*/  UMOV UR7, 0x3fb55555 ;  /* 0x3fb5555500077882 */ /* 0x000fcc0000000000 */
[----:B------:R-:W-:-:S08]  /*60b0*/  DFMA R26, R12, R10, UR6 ;  /* 0x000000060c1a7e2b */ /* 0x000fd0000800000a */
[----:B------:R-:W-:Y:S01]  /*60c0*/  DADD R112, -R26, UR6 ;  /* 0x000000061a707e29 */ /* 0x000fe20008000100 */
[----:B------:R-:W-:Y:S01]  /*60d0*/  UMOV UR6, 0xb9e7b0 ;  /* 0x00b9e7b000067882 */ /* 0x000fe20000000000 */
[----:B------:R-:W-:-:S06]  /*60e0*/  UMOV UR7, 0x3c46a4cb ;  /* 0x3c46a4cb00077882 */ /* 0x000fcc0000000000 */
[----:B------:R-:W-:Y:S02]  /*60f0*/  DFMA R112, R12, R10, R112 ;  /* 0x0000000a0c70722b */ /* 0x000fe40000000070 */
[----:B------:R-:W-:Y:S01]  /*6100*/  DFMA R12, R116, R116, -R24 ;  /* 0x00000074740c722b */ /* 0x000fe20000000818 */
[----:B------:R-:W-:Y:S01]  /*6110*/  IADD3 R11, PT, PT, R115, 0x100000, RZ ;  /* 0x00100000730b7810 */ /* 0x000fe20007ffe0ff */
[----:B------:R-:W-:-:S04]  /*6120*/  IMAD.MOV.U32 R10, RZ, RZ, R114 ;  /* 0x000000ffff0a7224 */ /* 0x000fc800078e0072 */
[----:B------:R-:W-:Y:S01]  /*6130*/  DADD R112, R112, -UR6 ;  /* 0x8000000670707e29 */ /* 0x000fe20008000000 */
[----:B------:R-:W-:Y:S01]  /*6140*/  UMOV UR6, 0x80000000 ;  /* 0x8000000000067882 */ /* 0x000fe20000000000 */
[C---:B------:R-:W-:Y:S01]  /*6150*/  DFMA R10, R116.reuse, R10, R12 ;  /* 0x0000000a740a722b */ /* 0x040fe2000000000c */
[----:B------:R-:W-:Y:S01]  /*6160*/  UMOV UR7, 0x43300000 ;  /* 0x4330000000077882 */ /* 0x000fe20000000000 */
[----:B------:R-:W-:-:S04]  /*6170*/  DMUL R12, R116, R24 ;  /* 0x00000018740c7228 */ /* 0x000fc80000000000 */
[----:B------:R-:W-:-:S04]  /*6180*/  DADD R110, R26, R112 ;  /* 0x000000001a6e7229 */ /* 0x000fc80000000070 */
[----:B------:R-:W-:-:S04]  /*6190*/  DFMA R14, R116, R24, -R12 ;  /* 0x00000018740e722b */ /* 0x000fc8000000080c */
[----:B------:R-:W-:-:S04]  /*61a0*/  DADD R26, R26, -R110 ;  /* 0x000000001a1a7229 */ /* 0x000fc8000000086e */
[----:B------:R-:W-:-:S08]  /*61b0*/  DFMA R14, R114, R24, R14 ;  /* 0x00000018720e722b */ /* 0x000fd0000000000e */
[----:B------:R-:W-:Y:S02]  /*61c0*/  DFMA R14, R116, R10, R14 ;  /* 0x0000000a740e722b */ /* 0x000fe4000000000e */
[----:B------:R-:W-:-:S08]  /*61d0*/  DMUL R10, R110, R12 ;  /* 0x0000000c6e0a7228 */ /* 0x000fd00000000000 */
[----:B------:R-:W-:-:S08]  /*61e0*/  DFMA R24, R110, R12, -R10 ;  /* 0x0000000c6e18722b */ /* 0x000fd0000000080a */
[----:B------:R-:W-:Y:S02]  /*61f0*/  DFMA R14, R110, R14, R24 ;  /* 0x0000000e6e0e722b */ /* 0x000fe40000000018 */
[----:B------:R-:W-:-:S08]  /*6200*/  DADD R24, R112, R26 ;  /* 0x0000000070187229 */ /* 0x000fd0000000001a */
[----:B------:R-:W-:-:S08]  /*6210*/  DFMA R24, R24, R12, R14 ;  /* 0x0000000c1818722b */ /* 0x000fd0000000000e */
[----:B------:R-:W-:-:S08]  /*6220*/  DADD R14, R10, R24 ;  /* 0x000000000a0e7229 */ /* 0x000fd00000000018 */
[--C-:B------:R-:W-:Y:S02]  /*6230*/  DADD R12, R116, R14.reuse ;  /* 0x00000000740c7229 */ /* 0x100fe4000000000e */
[----:B------:R-:W-:-:S06]  /*6240*/  DADD R10, R10, -R14 ;  /* 0x000000000a0a7229 */ /* 0x000fcc000000080e */
[----:B------:R-:W-:Y:S02]  /*6250*/  DADD R116, R116, -R12 ;  /* 0x0000000074747229 */ /* 0x000fe4000000080c */
[----:B------:R-:W-:-:S06]  /*6260*/  DADD R10, R24, R10 ;  /* 0x00000000180a7229 */ /* 0x000fcc000000000a */
[----:B------:R-:W-:-:S08]  /*6270*/  DADD R116, R14, R116 ;  /* 0x000000000e747229 */ /* 0x000fd00000000074 */
[----:B------:R-:W-:Y:S01]  /*6280*/  DADD R116, R10, R116 ;  /* 0x000000000a747229 */ /* 0x000fe20000000074 */
[C---:B------:R-:W-:Y:S01]  /*6290*/  VIADD R10, R109.reuse, 0xfffffc01 ;  /* 0xfffffc016d0a7836 */ /* 0x040fe20000000000 */
[----:B------:R-:W-:Y:S01]  /*62a0*/  @P5 IADD3 R10, PT, PT, R109, -0x3fe, RZ ;  /* 0xfffffc026d0a5810 */ /* 0x000fe20007ffe0ff */
[----:B------:R-:W-:Y:S02]  /*62b0*/  IMAD.MOV.U32 R11, RZ, RZ, 0x43300000 ;  /* 0x43300000ff0b7424 */ /* 0x000fe400078e00ff */
[----:B------:R-:W-:Y:S01]  /*62c0*/  IMAD.MOV.U32 R109, RZ, RZ, R99 ;  /* 0x000000ffff6d7224 */ /* 0x000fe200078e0063 */
[----:B------:R-:W-:Y:S02]  /*62d0*/  LOP3.LUT R10, R10, 0x80000000, RZ, 0x3c, !PT ;  /* 0x800000000a0a7812 */ /* 0x000fe400078e3cff */
[----:B------:R-:W-:-:S04]  /*62e0*/  DADD R114, R114, R116 ;  /* 0x0000000072727229 */ /* 0x000fc80000000074 */
[----:B------:R-:W-:Y:S01]  /*62f0*/  DADD R10, R10, -UR6 ;  /* 0x800000060a0a7e29 */ /* 0x000fe20008000000 */
[----:B------:R-:W-:Y:S01]  /*6300*/  UMOV UR6, 0xfefa39ef ;  /* 0xfefa39ef00067882 */ /* 0x000fe20000000000 */
[----:B------:R-:W-:Y:S02]  /*6310*/  UMOV UR7, 0x3fe62e42 ;  /* 0x3fe62e4200077882 */ /* 0x000fe40000000000 */
[----:B------:R-:W-:-:S08]  /*6320*/  DADD R24, R12, R114 ;  /* 0x000000000c187229 */ /* 0x000fd00000000072 */
[--C-:B------:R-:W-:Y:S02]  /*6330*/  DFMA R14, R10, UR6, R24.reuse ;  /* 0x000000060a0e7c2b */ /* 0x100fe40008000018 */
[----:B------:R-:W-:-:S06]  /*6340*/  DADD R26, R12, -R24 ;  /* 0x000000000c1a7229 */ /* 0x000fcc0000000818 */
[----:B------:R-:W-:Y:S02]  /*6350*/  DFMA R12, R10, -UR6, R14 ;  /* 0x800000060a0c7c2b */ /* 0x000fe4000800000e */
[----:B------:R-:W-:-:S06]  /*6360*/  DADD R26, R114, R26 ;  /* 0x00000000721a7229 */ /* 0x000fcc000000001a */
[----:B------:R-:W-:-:S08]  /*6370*/  DADD R12, -R24, R12 ;  /* 0x00000000180c7229 */ /* 0x000fd0000000010c */
[----:B------:R-:W-:Y:S01]  /*6380*/  DADD R12, R26, -R12 ;  /* 0x000000001a0c7229 */ /* 0x000fe2000000080c */
[----:B------:R-:W-:Y:S02]  /*6390*/  IMAD.MOV.U32 R26, RZ, RZ, 0x652b82fe ;  /* 0x652b82feff1a7424 */ /* 0x000fe400078e00ff */
[----:B------:R-:W-:-:S05]  /*63a0*/  IMAD.MOV.U32 R27, RZ, RZ, 0x3ff71547 ;  /* 0x3ff71547ff1b7424 */ /* 0x000fca00078e00ff */
[----:B------:R-:W-:Y:S01]  /*63b0*/  DFMA R12, R10, UR8, R12 ;  /* 0x000000080a0c7c2b */ /* 0x000fe2000800000c */
[C---:B------:R-:W-:Y:S02]  /*63c0*/  SHF.L.U32 R10, R109.reuse, 0x1, RZ ;  /* 0x000000016d0a7819 */ /* 0x040fe400000006ff */
[----:B------:R-:W-:Y:S02]  /*63d0*/  LOP3.LUT R11, R109, 0xff0fffff, RZ, 0xc0, !PT ;  /* 0xff0fffff6d0b7812 */ /* 0x000fe400078ec0ff */
[----:B------:R-:W-:-:S03]  /*63e0*/  ISETP.GT.U32.AND P0, PT, R10, -0x2000001, PT ;  /* 0xfdffffff0a00780c */ /* 0x000fc60003f04070 */
[----:B------:R-:W-:Y:S01]  /*63f0*/  DADD R24, R14, R12 ;  /* 0x000000000e187229 */ /* 0x000fe2000000000c */
[----:B------:R-:W-:-:S07]  /*6400*/  SEL R109, R11, R109, P0 ;  /* 0x0000006d0b6d7207 */ /* 0x000fce0000000000 */
[----:B------:R-:W-:Y:S02]  /*6410*/  DADD R14, R14, -R24 ;  /* 0x000000000e0e7229 */ /* 0x000fe40000000818 */
[----:B------:R-:W-:-:S06]  /*6420*/  DMUL R10, R24, R108 ;  /* 0x0000006c180a7228 */ /* 0x000fcc0000000000 */
[----:B------:R-:W-:Y:S02]  /*6430*/  DADD R14, R12, R14 ;  /* 0x000000000c0e7229 */ /* 0x000fe4000000000e */
[----:B------:R-:W-:-:S08]  /*6440*/  DFMA R24, R24, R108, -R10 ;  /* 0x0000006c1818722b */ /* 0x000fd0000000080a */
[----:B------:R-:W-:-:S08]  /*6450*/  DFMA R14, R14, R108, R24 ;  /* 0x0000006c0e0e722b */ /* 0x000fd00000000018 */
[----:B------:R-:W-:-:S08]  /*6460*/  DADD R108, R10, R14 ;  /* 0x000000000a6c7229 */ /* 0x000fd0000000000e */
[----:B------:R-:W-:Y:S02]  /*6470*/  DFMA R26, R108, R26, 6.75539944105574400000e+15 ;  /* 0x433800006c1a742b */ /* 0x000fe4000000001a */
[----:B------:R-:W-:Y:S01]  /*6480*/  FSETP.GEU.AND P0, PT, |R109|, 4.1917929649353027344, PT ;  /* 0x4086232b6d00780b */ /* 0x000fe20003f0e200 */
[----:B------:R-:W-:-:S05]  /*6490*/  DADD R10, R10, -R108 ;  /* 0x000000000a0a7229 */ /* 0x000fca000000086c */
[----:B------:R-:W-:-:S03]  /*64a0*/  DADD R12, R26, -6.75539944105574400000e+15 ;  /* 0xc33800001a0c7429 */ /* 0x000fc60000000000 */
[----:B------:R-:W-:-:S05]  /*64b0*/  DADD R14, R14, R10 ;  /* 0x000000000e0e7229 */ /* 0x000fca000000000a */
[----:B------:R-:W-:Y:S01]  /*64c0*/  DFMA R24, R12, -UR6, R108 ;  /* 0x800000060c187c2b */ /* 0x000fe2000800006c */
[----:B------:R-:W-:Y:S01]  /*64d0*/  UMOV UR6, 0x3b39803f ;  /* 0x3b39803f00067882 */ /* 0x000fe20000000000 */
[----:B------:R-:W-:-:S06]  /*64e0*/  UMOV UR7, 0x3c7abc9e ;  /* 0x3c7abc9e00077882 */ /* 0x000fcc0000000000 */
[----:B------:R-:W-:Y:S01]  /*64f0*/  DFMA R24, R12, -UR6, R24 ;  /* 0x800000060c187c2b */ /* 0x000fe20008000018 */
[----:B------:R-:W-:Y:S01]  /*6500*/  UMOV UR6, 0x69ce2bdf ;  /* 0x69ce2bdf00067882 */ /* 0x000fe20000000000 */
[----:B------:R-:W-:Y:S01]  /*6510*/  MOV R12, 0xfca213ea ;  /* 0xfca213ea000c7802 */ /* 0x000fe20000000f00 */
[----:B------:R-:W-:Y:S01]  /*6520*/  IMAD.MOV.U32 R13, RZ, RZ, 0x3e928af3 ;  /* 0x3e928af3ff0d7424 */ /* 0x000fe200078e00ff */
[----:B------:R-:W-:-:S05]  /*6530*/  UMOV UR7, 0x3e5ade15 ;  /* 0x3e5ade1500077882 */ /* 0x000fca0000000000 */
[----:B------:R-:W-:Y:S01]  /*6540*/  DFMA R12, R24, UR6, R12 ;  /* 0x00000006180c7c2b */ /* 0x000fe2000800000c */
        /* <DEDUP_REMOVED lines=24> */
[----:B------:R-:W-:-:S08]  /*66d0*/  DFMA R12, R24, R12, 1 ;  /* 0x3ff00000180c742b */ /* 0x000fd0000000000c */
[----:B------:R-:W-:-:S10]  /*66e0*/  DFMA R12, R24, R12, 1 ;  /* 0x3ff00000180c742b */ /* 0x000fd4000000000c */
[----:B------:R-:W-:Y:S01]  /*66f0*/  IMAD R25, R26, 0x100000, R13 ;  /* 0x001000001a197824 */ /* 0x000fe200078e020d */
[----:B------:R-:W-:Y:S01]  /*6700*/  MOV R24, R12 ;  /* 0x0000000c00187202 */ /* 0x000fe20000000f00 */
[----:B------:R-:W-:Y:S06]  /*6710*/  @!P0 BRA `(.L_x_91) ;  /* 0x0000000000308947 */ /* 0x000fec0003800000 */
[----:B------:R-:W-:Y:S01]  /*6720*/  FSETP.GEU.AND P5, PT, |R109|, 4.2275390625, PT ;  /* 0x408748006d00780b */ /* 0x000fe20003fae200 */
[C---:B------:R-:W-:Y:S02]  /*6730*/  DADD R24, R108.reuse, +INF ;  /* 0x7ff000006c187429 */ /* 0x040fe40000000000 */
[----:B------:R-:W-:-:S08]  /*6740*/  DSETP.GEU.AND P0, PT, R108, RZ, PT ;  /* 0x000000ff6c00722a */ /* 0x000fd00003f0e000 */
[----:B------:R-:W-:Y:S02]  /*6750*/  FSEL R24, R24, RZ, P0 ;  /* 0x000000ff18187208 */ /* 0x000fe40000000000 */
[----:B------:R-:W-:Y:S02]  /*6760*/  @!P5 LEA.HI R10, R26, R26, RZ, 0x1 ;  /* 0x0000001a1a0ad211 */ /* 0x000fe400078f08ff */
[----:B------:R-:W-:Y:S02]  /*6770*/  FSEL R25, R25, RZ, P0 ;  /* 0x000000ff19197208 */ /* 0x000fe40000000000 */
[----:B------:R-:W-:-:S05]  /*6780*/  @!P5 SHF.R.S32.HI R10, RZ, 0x1, R10 ;  /* 0x00000001ff0ad819 */ /* 0x000fca000001140a */
[----:B------:R-:W-:Y:S02]  /*6790*/  @!P5 IMAD.IADD R11, R26, 0x1, -R10 ;  /* 0x000000011a0bd824 */ /* 0x000fe400078e0a0a */
[----:B------:R-:W-:Y:S01]  /*67a0*/  @!P5 IMAD R13, R10, 0x100000, R13 ;  /* 0x001000000a0dd824 */ /* 0x000fe200078e020d */
[----:B------:R-:W-:Y:S02]  /*67b0*/  @!P5 MOV R10, RZ ;  /* 0x000000ff000ad202 */ /* 0x000fe40000000f00 */
[----:B------:R-:W-:-:S06]  /*67c0*/  @!P5 LEA R11, R11, 0x3ff00000, 0x14 ;  /* 0x3ff000000b0bd811 */ /* 0x000fcc00078ea0ff */
[----:B------:R-:W-:-:S11]  /*67d0*/  @!P5 DMUL R24, R12, R10 ;  /* 0x0000000a0c18d228 */ /* 0x000fd60000000000 */
.L_x_91:
[----:B------:R-:W-:Y:S01]  /*67e0*/  DFMA R14, R14, R24, R24 ;  /* 0x000000180e0e722b */ /* 0x000fe20000000018 */
[----:B------:R-:W-:Y:S01]  /*67f0*/  IMAD.MOV.U32 R99, RZ, RZ, 0x0 ;  /* 0x00000000ff637424 */ /* 0x000fe200078e00ff */
[----:B------:R-:W-:-:S08]  /*6800*/  DSETP.NEU.AND P0, PT, |R24|, +INF , PT ;  /* 0x7ff000001800742a */ /* 0x000fd00003f0d200 */
[----:B------:R-:W-:Y:S02]  /*6810*/  FSEL R10, R24, R14, !P0 ;  /* 0x0000000e180a7208 */ /* 0x000fe40004000000 */
[----:B------:R-:W-:Y:S01]  /*6820*/  FSEL R11, R25, R15, !P0 ;  /* 0x0000000f190b7208 */ /* 0x000fe20004000000 */
[----:B------:R-:W-:Y:S06]  /*6830*/  RET.REL.NODEC R98 `(_Z8kernelPPPddddPKdS1_iiiS1_S1_S1_S1_S1_S1_S1_S1_S1_) ;  /* 0xffffff9462f07950 */ /* 0x000fec0003c3ffff */
.L_x_92:
[----:B------:R-:W-:-:S00]  /*6840*/  BRA `(.L_x_92) ;  /* 0xfffffffc00fc7947 */ /* 0x000fc0000383ffff */
[----:B------:R-:W-:-:S00]  /*6850*/  NOP ;  /* 0x0000000000007918 */ /* 0x000fc00000000000 */
        /* <DEDUP_REMOVED lines=10> */
.L_x_96:


//--------------------- .nv.shared._Z8kernelPPPddddPKdS1_iiiS1_S1_S1_S1_S1_S1_S1_S1_S1_ --------------------------
	.section	.nv.shared._Z8kernelPPPddddPKdS1_iiiS1_S1_S1_S1_S1_S1_S1_S1_S1_,"aw",@nobits
	.sectionflags	@""
	.align	16
	.zero		1024


//--------------------- .nv.shared.reserved.0     --------------------------
	.section	.nv.shared.reserved.0,"aw",@nobits
	.weak		__nv_reservedSMEM_offset_0_alias
	.size		__nv_reservedSMEM_offset_0_alias, 0, 64
	.other		__nv_reservedSMEM_offset_0_alias,@"STO_CUDA_RESERVED_SHARED STV_DEFAULT"
__nv_reservedSMEM_offset_0_alias:
	.zero		0
	.zero		64


//--------------------- .nv.constant0._Z8kernelPPPddddPKdS1_iiiS1_S1_S1_S1_S1_S1_S1_S1_S1_ --------------------------
	.section	.nv.constant0._Z8kernelPPPddddPKdS1_iiiS1_S1_S1_S1_S1_S1_S1_S1_S1_,"a",@progbits
	.sectionflags	@""
	.align	4
.nv.constant0._Z8kernelPPPddddPKdS1_iiiS1_S1_S1_S1_S1_S1_S1_S1_S1_:
	.zero		1032


//--------------------- SYMBOLS --------------------------

	.type		.nv.reservedSmem.offset0,@object
	.size		.nv.reservedSmem.offset0,0x4
	.type		.nv.reservedSmem.cap,@object
	.size		.nv.reservedSmem.cap,0x4
